//
// Generated by NVIDIA NVVM Compiler
//
// Compiler Build ID: CL-36424714
// Cuda compilation tools, release 13.0, V13.0.88
// Based on NVVM 20.0.0
//

.version 9.0
.target sm_100
.address_size 64

	// .globl	_Z23compute_distances_batchPKfS0_PKiP9DistLabeliii

.visible .entry _Z23compute_distances_batchPKfS0_PKiP9DistLabeliii(
	.param .u64 .ptr .align 1 _Z23compute_distances_batchPKfS0_PKiP9DistLabeliii_param_0,
	.param .u64 .ptr .align 1 _Z23compute_distances_batchPKfS0_PKiP9DistLabeliii_param_1,
	.param .u64 .ptr .align 1 _Z23compute_distances_batchPKfS0_PKiP9DistLabeliii_param_2,
	.param .u64 .ptr .align 1 _Z23compute_distances_batchPKfS0_PKiP9DistLabeliii_param_3,
	.param .u32 _Z23compute_distances_batchPKfS0_PKiP9DistLabeliii_param_4,
	.param .u32 _Z23compute_distances_batchPKfS0_PKiP9DistLabeliii_param_5,
	.param .u32 _Z23compute_distances_batchPKfS0_PKiP9DistLabeliii_param_6
)
{
	.reg .pred 	%p<13>;
	.reg .b32 	%r<32>;
	.reg .b32 	%f<84>;
	.reg .b64 	%rd<53>;

	ld.param.u64 	%rd15, [_Z23compute_distances_batchPKfS0_PKiP9DistLabeliii_param_0];
	ld.param.u64 	%rd16, [_Z23compute_distances_batchPKfS0_PKiP9DistLabeliii_param_1];
	ld.param.u64 	%rd13, [_Z23compute_distances_batchPKfS0_PKiP9DistLabeliii_param_2];
	ld.param.u64 	%rd14, [_Z23compute_distances_batchPKfS0_PKiP9DistLabeliii_param_3];
	ld.param.u32 	%r14, [_Z23compute_distances_batchPKfS0_PKiP9DistLabeliii_param_4];
	ld.param.u32 	%r16, [_Z23compute_distances_batchPKfS0_PKiP9DistLabeliii_param_5];
	ld.param.u32 	%r15, [_Z23compute_distances_batchPKfS0_PKiP9DistLabeliii_param_6];
	cvta.to.global.u64 	%rd1, %rd15;
	cvta.to.global.u64 	%rd2, %rd16;
	mov.u32 	%r18, %ctaid.x;
	mov.u32 	%r19, %ntid.x;
	mov.u32 	%r20, %tid.x;
	mad.lo.s32 	%r1, %r18, %r19, %r20;
	mov.u32 	%r21, %ctaid.y;
	mov.u32 	%r22, %ntid.y;
	mov.u32 	%r23, %tid.y;
	mad.lo.s32 	%r24, %r21, %r22, %r23;
	setp.ge.s32 	%p1, %r1, %r14;
	setp.ge.s32 	%p2, %r24, %r16;
	or.pred  	%p3, %p1, %p2;
	@%p3 bra 	$L__BB0_14;
	cvt.s64.s32 	%rd3, %r1;
	cvt.s64.s32 	%rd17, %r15;
	mul.wide.s32 	%rd4, %r15, %r1;
	cvt.u64.u32 	%rd5, %r24;
	mul.lo.s64 	%rd6, %rd17, %rd5;
	setp.lt.s32 	%p4, %r15, 1;
	mov.f32 	%f83, 0f00000000;
	@%p4 bra 	$L__BB0_13;
	and.b32  	%r3, %r15, 7;
	setp.lt.u32 	%p5, %r15, 8;
	mov.f32 	%f83, 0f00000000;
	mov.b32 	%r30, 0;
	@%p5 bra 	$L__BB0_5;
	and.b32  	%r30, %r15, 2147483640;
	neg.s32 	%r28, %r30;
	shl.b64 	%rd18, %rd6, 2;
	add.s64 	%rd19, %rd18, %rd2;
	add.s64 	%rd52, %rd19, 16;
	shl.b64 	%rd20, %rd4, 2;
	add.s64 	%rd21, %rd20, %rd1;
	add.s64 	%rd51, %rd21, 16;
	mov.f32 	%f83, 0f00000000;
$L__BB0_4:
	.pragma "nounroll";
	ld.global.f32 	%f17, [%rd52+-16];
	ld.global.f32 	%f18, [%rd51+-16];
	sub.f32 	%f19, %f17, %f18;
	fma.rn.f32 	%f20, %f19, %f19, %f83;
	ld.global.f32 	%f21, [%rd52+-12];
	ld.global.f32 	%f22, [%rd51+-12];
	sub.f32 	%f23, %f21, %f22;
	fma.rn.f32 	%f24, %f23, %f23, %f20;
	ld.global.f32 	%f25, [%rd52+-8];
	ld.global.f32 	%f26, [%rd51+-8];
	sub.f32 	%f27, %f25, %f26;
	fma.rn.f32 	%f28, %f27, %f27, %f24;
	ld.global.f32 	%f29, [%rd52+-4];
	ld.global.f32 	%f30, [%rd51+-4];
	sub.f32 	%f31, %f29, %f30;
	fma.rn.f32 	%f32, %f31, %f31, %f28;
	ld.global.f32 	%f33, [%rd52];
	ld.global.f32 	%f34, [%rd51];
	sub.f32 	%f35, %f33, %f34;
	fma.rn.f32 	%f36, %f35, %f35, %f32;
	ld.global.f32 	%f37, [%rd52+4];
	ld.global.f32 	%f38, [%rd51+4];
	sub.f32 	%f39, %f37, %f38;
	fma.rn.f32 	%f40, %f39, %f39, %f36;
	ld.global.f32 	%f41, [%rd52+8];
	ld.global.f32 	%f42, [%rd51+8];
	sub.f32 	%f43, %f41, %f42;
	fma.rn.f32 	%f44, %f43, %f43, %f40;
	ld.global.f32 	%f45, [%rd52+12];
	ld.global.f32 	%f46, [%rd51+12];
	sub.f32 	%f47, %f45, %f46;
	fma.rn.f32 	%f83, %f47, %f47, %f44;
	add.s32 	%r28, %r28, 8;
	add.s64 	%rd52, %rd52, 32;
	add.s64 	%rd51, %rd51, 32;
	setp.ne.s32 	%p6, %r28, 0;
	@%p6 bra 	$L__BB0_4;
$L__BB0_5:
	setp.eq.s32 	%p7, %r3, 0;
	@%p7 bra 	$L__BB0_13;
	and.b32  	%r9, %r15, 3;
	setp.lt.u32 	%p8, %r3, 4;
	@%p8 bra 	$L__BB0_8;
	cvt.u64.u32 	%rd22, %r30;
	add.s64 	%rd23, %rd6, %rd22;
	shl.b64 	%rd24, %rd23, 2;
	add.s64 	%rd25, %rd2, %rd24;
	ld.global.f32 	%f49, [%rd25];
	add.s64 	%rd26, %rd4, %rd22;
	shl.b64 	%rd27, %rd26, 2;
	add.s64 	%rd28, %rd1, %rd27;
	ld.global.f32 	%f50, [%rd28];
	sub.f32 	%f51, %f49, %f50;
	fma.rn.f32 	%f52, %f51, %f51, %f83;
	ld.global.f32 	%f53, [%rd25+4];
	ld.global.f32 	%f54, [%rd28+4];
	sub.f32 	%f55, %f53, %f54;
	fma.rn.f32 	%f56, %f55, %f55, %f52;
	ld.global.f32 	%f57, [%rd25+8];
	ld.global.f32 	%f58, [%rd28+8];
	sub.f32 	%f59, %f57, %f58;
	fma.rn.f32 	%f60, %f59, %f59, %f56;
	ld.global.f32 	%f61, [%rd25+12];
	ld.global.f32 	%f62, [%rd28+12];
	sub.f32 	%f63, %f61, %f62;
	fma.rn.f32 	%f83, %f63, %f63, %f60;
	add.s32 	%r30, %r30, 4;
$L__BB0_8:
	setp.eq.s32 	%p9, %r9, 0;
	@%p9 bra 	$L__BB0_13;
	setp.eq.s32 	%p10, %r9, 1;
	@%p10 bra 	$L__BB0_11;
	cvt.u64.u32 	%rd29, %r30;
	add.s64 	%rd30, %rd6, %rd29;
	shl.b64 	%rd31, %rd30, 2;
	add.s64 	%rd32, %rd2, %rd31;
	ld.global.f32 	%f65, [%rd32];
	add.s64 	%rd33, %rd4, %rd29;
	shl.b64 	%rd34, %rd33, 2;
	add.s64 	%rd35, %rd1, %rd34;
	ld.global.f32 	%f66, [%rd35];
	sub.f32 	%f67, %f65, %f66;
	fma.rn.f32 	%f68, %f67, %f67, %f83;
	ld.global.f32 	%f69, [%rd32+4];
	ld.global.f32 	%f70, [%rd35+4];
	sub.f32 	%f71, %f69, %f70;
	fma.rn.f32 	%f83, %f71, %f71, %f68;
	add.s32 	%r30, %r30, 2;
$L__BB0_11:
	and.b32  	%r26, %r15, 1;
	setp.eq.b32 	%p11, %r26, 1;
	not.pred 	%p12, %p11;
	@%p12 bra 	$L__BB0_13;
	cvt.u64.u32 	%rd36, %r30;
	add.s64 	%rd37, %rd6, %rd36;
	shl.b64 	%rd38, %rd37, 2;
	add.s64 	%rd39, %rd2, %rd38;
	ld.global.f32 	%f72, [%rd39];
	add.s64 	%rd40, %rd4, %rd36;
	shl.b64 	%rd41, %rd40, 2;
	add.s64 	%rd42, %rd1, %rd41;
	ld.global.f32 	%f73, [%rd42];
	sub.f32 	%f74, %f72, %f73;
	fma.rn.f32 	%f83, %f74, %f74, %f83;
$L__BB0_13:
	sqrt.rn.f32 	%f75, %f83;
	cvt.s64.s32 	%rd43, %r14;
	mad.lo.s64 	%rd44, %rd43, %rd5, %rd3;
	cvta.to.global.u64 	%rd45, %rd14;
	shl.b64 	%rd46, %rd44, 3;
	add.s64 	%rd47, %rd45, %rd46;
	st.global.f32 	[%rd47], %f75;
	cvta.to.global.u64 	%rd48, %rd13;
	shl.b64 	%rd49, %rd3, 2;
	add.s64 	%rd50, %rd48, %rd49;
	ld.global.u32 	%r27, [%rd50];
	st.global.u32 	[%rd47+4], %r27;
$L__BB0_14:
	ret;

}
	// .globl	_Z20quickselect_per_testP9DistLabeliii
.visible .entry _Z20quickselect_per_testP9DistLabeliii(
	.param .u64 .ptr .align 1 _Z20quickselect_per_testP9DistLabeliii_param_0,
	.param .u32 _Z20quickselect_per_testP9DistLabeliii_param_1,
	.param .u32 _Z20quickselect_per_testP9DistLabeliii_param_2,
	.param .u32 _Z20quickselect_per_testP9DistLabeliii_param_3
)
{
	.reg .pred 	%p<8>;
	.reg .b32 	%r<31>;
	.reg .b32 	%f<6>;
	.reg .b64 	%rd<17>;

	ld.param.u64 	%rd6, [_Z20quickselect_per_testP9DistLabeliii_param_0];
	ld.param.u32 	%r13, [_Z20quickselect_per_testP9DistLabeliii_param_1];
	ld.param.u32 	%r15, [_Z20quickselect_per_testP9DistLabeliii_param_2];
	ld.param.u32 	%r14, [_Z20quickselect_per_testP9DistLabeliii_param_3];
	mov.u32 	%r16, %ctaid.x;
	mov.u32 	%r17, %ntid.x;
	mov.u32 	%r18, %tid.x;
	mad.lo.s32 	%r1, %r16, %r17, %r18;
	setp.ge.s32 	%p1, %r1, %r15;
	@%p1 bra 	$L__BB1_9;
	cvt.s64.s32 	%rd1, %r1;
	setp.lt.s32 	%p2, %r13, 2;
	@%p2 bra 	$L__BB1_9;
	cvta.to.global.u64 	%rd7, %rd6;
	cvt.s64.s32 	%rd8, %r13;
	mul.lo.s64 	%rd9, %rd8, %rd1;
	shl.b64 	%rd10, %rd9, 3;
	add.s64 	%rd2, %rd10, %rd7;
	add.s32 	%r26, %r13, -1;
	add.s64 	%rd3, %rd2, 4;
	add.s32 	%r3, %r14, -1;
	mov.b32 	%r27, 0;
$L__BB1_3:
	mul.wide.s32 	%rd11, %r26, 8;
	add.s64 	%rd4, %rd2, %rd11;
	ld.global.f32 	%f1, [%rd4];
	mov.u32 	%r28, %r27;
	mov.u32 	%r30, %r27;
$L__BB1_4:
	mul.wide.s32 	%rd12, %r28, 8;
	add.s64 	%rd5, %rd3, %rd12;
	ld.global.f32 	%f2, [%rd5+-4];
	setp.gtu.f32 	%p3, %f2, %f1;
	@%p3 bra 	$L__BB1_6;
	mul.wide.s32 	%rd13, %r30, 8;
	add.s64 	%rd14, %rd2, %rd13;
	ld.global.f32 	%f3, [%rd14];
	ld.global.u32 	%r20, [%rd14+4];
	ld.global.u32 	%r21, [%rd5];
	st.global.f32 	[%rd14], %f2;
	st.global.u32 	[%rd14+4], %r21;
	st.global.f32 	[%rd5+-4], %f3;
	st.global.u32 	[%rd5], %r20;
	add.s32 	%r30, %r30, 1;
$L__BB1_6:
	add.s32 	%r28, %r28, 1;
	setp.lt.s32 	%p4, %r28, %r26;
	@%p4 bra 	$L__BB1_4;
	mul.wide.s32 	%rd15, %r30, 8;
	add.s64 	%rd16, %rd2, %rd15;
	ld.global.f32 	%f4, [%rd16];
	ld.global.u32 	%r22, [%rd16+4];
	ld.global.f32 	%f5, [%rd4];
	ld.global.u32 	%r23, [%rd4+4];
	st.global.f32 	[%rd16], %f5;
	st.global.u32 	[%rd16+4], %r23;
	st.global.f32 	[%rd4], %f4;
	st.global.u32 	[%rd4+4], %r22;
	setp.eq.s32 	%p5, %r30, %r3;
	@%p5 bra 	$L__BB1_9;
	setp.gt.s32 	%p6, %r14, %r30;
	add.s32 	%r24, %r30, -1;
	add.s32 	%r25, %r30, 1;
	selp.b32 	%r27, %r25, %r27, %p6;
	selp.b32 	%r26, %r26, %r24, %p6;
	setp.lt.s32 	%p7, %r27, %r26;
	@%p7 bra 	$L__BB1_3;
$L__BB1_9:
	ret;

}
	// .globl	_Z14vote_knn_batchP9DistLabeliiiPi
.visible .entry _Z14vote_knn_batchP9DistLabeliiiPi(
	.param .u64 .ptr .align 1 _Z14vote_knn_batchP9DistLabeliiiPi_param_0,
	.param .u32 _Z14vote_knn_batchP9DistLabeliiiPi_param_1,
	.param .u32 _Z14vote_knn_batchP9DistLabeliiiPi_param_2,
	.param .u32 _Z14vote_knn_batchP9DistLabeliiiPi_param_3,
	.param .u64 .ptr .align 1 _Z14vote_knn_batchP9DistLabeliiiPi_param_4
)
{
	.reg .pred 	%p<42>;
	.reg .b32 	%r<138>;
	.reg .b64 	%rd<26>;

	ld.param.u64 	%rd7, [_Z14vote_knn_batchP9DistLabeliiiPi_param_0];
	ld.param.u32 	%r39, [_Z14vote_knn_batchP9DistLabeliiiPi_param_1];
	ld.param.u32 	%r37, [_Z14vote_knn_batchP9DistLabeliiiPi_param_2];
	ld.param.u32 	%r38, [_Z14vote_knn_batchP9DistLabeliiiPi_param_3];
	ld.param.u64 	%rd6, [_Z14vote_knn_batchP9DistLabeliiiPi_param_4];
	cvta.to.global.u64 	%rd1, %rd7;
	mov.u32 	%r40, %ctaid.x;
	mov.u32 	%r41, %ntid.x;
	mov.u32 	%r42, %tid.x;
	mad.lo.s32 	%r1, %r40, %r41, %r42;
	setp.ge.s32 	%p1, %r1, %r39;
	@%p1 bra 	$L__BB2_14;
	mul.wide.s32 	%rd2, %r37, %r1;
	setp.lt.s32 	%p2, %r38, 1;
	mov.b32 	%r136, 0;
	mov.u32 	%r137, %r136;
	@%p2 bra 	$L__BB2_13;
	and.b32  	%r2, %r38, 7;
	setp.lt.u32 	%p3, %r38, 8;
	mov.b32 	%r128, 0;
	mov.u32 	%r137, %r128;
	mov.u32 	%r136, %r128;
	@%p3 bra 	$L__BB2_5;
	and.b32  	%r128, %r38, 2147483640;
	neg.s32 	%r118, %r128;
	shl.b64 	%rd8, %rd2, 3;
	add.s64 	%rd9, %rd8, %rd1;
	add.s64 	%rd25, %rd9, 36;
	mov.b32 	%r137, 0;
	mov.u32 	%r136, %r137;
$L__BB2_4:
	.pragma "nounroll";
	ld.global.u32 	%r47, [%rd25+-32];
	setp.ne.s32 	%p4, %r47, 0;
	setp.eq.s32 	%p5, %r47, 0;
	selp.u32 	%r48, 1, 0, %p5;
	add.s32 	%r49, %r136, %r48;
	selp.u32 	%r50, 1, 0, %p4;
	add.s32 	%r51, %r137, %r50;
	ld.global.u32 	%r52, [%rd25+-24];
	setp.ne.s32 	%p6, %r52, 0;
	setp.eq.s32 	%p7, %r52, 0;
	selp.u32 	%r53, 1, 0, %p7;
	add.s32 	%r54, %r49, %r53;
	selp.u32 	%r55, 1, 0, %p6;
	add.s32 	%r56, %r51, %r55;
	ld.global.u32 	%r57, [%rd25+-16];
	setp.ne.s32 	%p8, %r57, 0;
	setp.eq.s32 	%p9, %r57, 0;
	selp.u32 	%r58, 1, 0, %p9;
	add.s32 	%r59, %r54, %r58;
	selp.u32 	%r60, 1, 0, %p8;
	add.s32 	%r61, %r56, %r60;
	ld.global.u32 	%r62, [%rd25+-8];
	setp.ne.s32 	%p10, %r62, 0;
	setp.eq.s32 	%p11, %r62, 0;
	selp.u32 	%r63, 1, 0, %p11;
	add.s32 	%r64, %r59, %r63;
	selp.u32 	%r65, 1, 0, %p10;
	add.s32 	%r66, %r61, %r65;
	ld.global.u32 	%r67, [%rd25];
	setp.ne.s32 	%p12, %r67, 0;
	setp.eq.s32 	%p13, %r67, 0;
	selp.u32 	%r68, 1, 0, %p13;
	add.s32 	%r69, %r64, %r68;
	selp.u32 	%r70, 1, 0, %p12;
	add.s32 	%r71, %r66, %r70;
	ld.global.u32 	%r72, [%rd25+8];
	setp.ne.s32 	%p14, %r72, 0;
	setp.eq.s32 	%p15, %r72, 0;
	selp.u32 	%r73, 1, 0, %p15;
	add.s32 	%r74, %r69, %r73;
	selp.u32 	%r75, 1, 0, %p14;
	add.s32 	%r76, %r71, %r75;
	ld.global.u32 	%r77, [%rd25+16];
	setp.ne.s32 	%p16, %r77, 0;
	setp.eq.s32 	%p17, %r77, 0;
	selp.u32 	%r78, 1, 0, %p17;
	add.s32 	%r79, %r74, %r78;
	selp.u32 	%r80, 1, 0, %p16;
	add.s32 	%r81, %r76, %r80;
	ld.global.u32 	%r82, [%rd25+24];
	setp.ne.s32 	%p18, %r82, 0;
	setp.eq.s32 	%p19, %r82, 0;
	selp.u32 	%r83, 1, 0, %p19;
	add.s32 	%r136, %r79, %r83;
	selp.u32 	%r84, 1, 0, %p18;
	add.s32 	%r137, %r81, %r84;
	add.s32 	%r118, %r118, 8;
	add.s64 	%rd25, %rd25, 64;
	setp.ne.s32 	%p20, %r118, 0;
	@%p20 bra 	$L__BB2_4;
$L__BB2_5:
	setp.eq.s32 	%p21, %r2, 0;
	@%p21 bra 	$L__BB2_13;
	and.b32  	%r16, %r38, 3;
	setp.lt.u32 	%p22, %r2, 4;
	@%p22 bra 	$L__BB2_8;
	cvt.u64.u32 	%rd10, %r128;
	add.s64 	%rd11, %rd2, %rd10;
	shl.b64 	%rd12, %rd11, 3;
	add.s64 	%rd13, %rd1, %rd12;
	ld.global.u32 	%r86, [%rd13+4];
	setp.ne.s32 	%p23, %r86, 0;
	setp.eq.s32 	%p24, %r86, 0;
	selp.u32 	%r87, 1, 0, %p24;
	add.s32 	%r88, %r136, %r87;
	selp.u32 	%r89, 1, 0, %p23;
	add.s32 	%r90, %r137, %r89;
	ld.global.u32 	%r91, [%rd13+12];
	setp.ne.s32 	%p25, %r91, 0;
	setp.eq.s32 	%p26, %r91, 0;
	selp.u32 	%r92, 1, 0, %p26;
	add.s32 	%r93, %r88, %r92;
	selp.u32 	%r94, 1, 0, %p25;
	add.s32 	%r95, %r90, %r94;
	ld.global.u32 	%r96, [%rd13+20];
	setp.ne.s32 	%p27, %r96, 0;
	setp.eq.s32 	%p28, %r96, 0;
	selp.u32 	%r97, 1, 0, %p28;
	add.s32 	%r98, %r93, %r97;
	selp.u32 	%r99, 1, 0, %p27;
	add.s32 	%r100, %r95, %r99;
	ld.global.u32 	%r101, [%rd13+28];
	setp.ne.s32 	%p29, %r101, 0;
	setp.eq.s32 	%p30, %r101, 0;
	selp.u32 	%r102, 1, 0, %p30;
	add.s32 	%r136, %r98, %r102;
	selp.u32 	%r103, 1, 0, %p29;
	add.s32 	%r137, %r100, %r103;
	add.s32 	%r128, %r128, 4;
$L__BB2_8:
	setp.eq.s32 	%p31, %r16, 0;
	@%p31 bra 	$L__BB2_13;
	setp.eq.s32 	%p32, %r16, 1;
	@%p32 bra 	$L__BB2_11;
	cvt.u64.u32 	%rd14, %r128;
	add.s64 	%rd15, %rd2, %rd14;
	shl.b64 	%rd16, %rd15, 3;
	add.s64 	%rd17, %rd1, %rd16;
	ld.global.u32 	%r105, [%rd17+4];
	setp.ne.s32 	%p33, %r105, 0;
	setp.eq.s32 	%p34, %r105, 0;
	selp.u32 	%r106, 1, 0, %p34;
	add.s32 	%r107, %r136, %r106;
	selp.u32 	%r108, 1, 0, %p33;
	add.s32 	%r109, %r137, %r108;
	ld.global.u32 	%r110, [%rd17+12];
	setp.ne.s32 	%p35, %r110, 0;
	setp.eq.s32 	%p36, %r110, 0;
	selp.u32 	%r111, 1, 0, %p36;
	add.s32 	%r136, %r107, %r111;
	selp.u32 	%r112, 1, 0, %p35;
	add.s32 	%r137, %r109, %r112;
	add.s32 	%r128, %r128, 2;
$L__BB2_11:
	and.b32  	%r113, %r38, 1;
	setp.eq.b32 	%p37, %r113, 1;
	not.pred 	%p38, %p37;
	@%p38 bra 	$L__BB2_13;
	cvt.u64.u32 	%rd18, %r128;
	add.s64 	%rd19, %rd2, %rd18;
	shl.b64 	%rd20, %rd19, 3;
	add.s64 	%rd21, %rd1, %rd20;
	ld.global.u32 	%r114, [%rd21+4];
	setp.ne.s32 	%p39, %r114, 0;
	setp.eq.s32 	%p40, %r114, 0;
	selp.u32 	%r115, 1, 0, %p40;
	add.s32 	%r136, %r136, %r115;
	selp.u32 	%r116, 1, 0, %p39;
	add.s32 	%r137, %r137, %r116;
$L__BB2_13:
	setp.gt.u32 	%p41, %r137, %r136;
	selp.u32 	%r117, 1, 0, %p41;
	cvta.to.global.u64 	%rd22, %rd6;
	mul.wide.s32 	%rd23, %r1, 4;
	add.s64 	%rd24, %rd22, %rd23;
	st.global.u32 	[%rd24], %r117;
$L__BB2_14:
	ret;

}


// ===== COMPILED SASS (sm_100) =====

	.target	sm_100

	.elftype	@"ET_EXEC"


//--------------------- .note.nv.tkinfo           --------------------------
	.section	.note.nv.tkinfo,"",@"SHT_NOTE"
	.sectionflags	@"SHF_NOTE_NV_TKINFO"
	.tkinfo
        /*0018*/ 	.word	0x00000002
        /*0030*/ 	.string	""
        /*0030*/ 	.string	"ptxas"
        /*0030*/ 	.string	"Cuda compilation tools, release 13.0, V13.0.88"
        /*0030*/ 	.string	"Build cuda_13.0.r13.0/compiler.36424714_0"
        /*0030*/ 	.string	"-arch sm_100 -m 64 "



//--------------------- .note.nv.cuinfo           --------------------------
	.section	.note.nv.cuinfo,"",@"SHT_NOTE"
	.sectionflags	@"SHF_NOTE_NV_CUINFO"
        /*0018*/ 	.short	0x0002
        /*001a*/ 	.short	0x0064
        /*001c*/ 	.short	0x0082
	.zero		2


//--------------------- .nv.info                  --------------------------
	.section	.nv.info,"",@"SHT_CUDA_INFO"
	.align	4


	//----- nvinfo : EIATTR_REGCOUNT
	.align		4
        /*0000*/ 	.byte	0x04, 0x2f
        /*0002*/ 	.short	(.L_1 - .L_0)
	.align		4
.L_0:
        /*0004*/ 	.word	index@(_Z23compute_distances_batchPKfS0_PKiP9DistLabeliii)
        /*0008*/ 	.word	0x0000001e


	//----- nvinfo : EIATTR_FRAME_SIZE
	.align		4
.L_1:
        /*000c*/ 	.byte	0x04, 0x11
        /*000e*/ 	.short	(.L_3 - .L_2)
	.align		4
.L_2:
        /*0010*/ 	.word	index@($__internal_0_$__cuda_sm20_sqrt_rn_f32_slowpath)
        /*0014*/ 	.word	0x00000000


	//----- nvinfo : EIATTR_FRAME_SIZE
	.align		4
.L_3:
        /*0018*/ 	.byte	0x04, 0x11
        /*001a*/ 	.short	(.L_5 - .L_4)
	.align		4
.L_4:
        /*001c*/ 	.word	index@(_Z23compute_distances_batchPKfS0_PKiP9DistLabeliii)
        /*0020*/ 	.word	0x00000000


	//----- nvinfo : EIATTR_REGCOUNT
	.align		4
.L_5:
        /*0024*/ 	.byte	0x04, 0x2f
        /*0026*/ 	.short	(.L_7 - .L_6)
	.align		4
.L_6:
        /*0028*/ 	.word	index@(_Z20quickselect_per_testP9DistLabeliii)
        /*002c*/ 	.word	0x0000001a


	//----- nvinfo : EIATTR_FRAME_SIZE
	.align		4
.L_7:
        /*0030*/ 	.byte	0x04, 0x11
        /*0032*/ 	.short	(.L_9 - .L_8)
	.align		4
.L_8:
        /*0034*/ 	.word	index@(_Z20quickselect_per_testP9DistLabeliii)
        /*0038*/ 	.word	0x00000000


	//----- nvinfo : EIATTR_REGCOUNT
	.align		4
.L_9:
        /*003c*/ 	.byte	0x04, 0x2f
        /*003e*/ 	.short	(.L_11 - .L_10)
	.align		4
.L_10:
        /*0040*/ 	.word	index@(_Z14vote_knn_batchP9DistLabeliiiPi)
        /*0044*/ 	.word	0x00000012


	//----- nvinfo : EIATTR_FRAME_SIZE
	.align		4
.L_11:
        /*0048*/ 	.byte	0x04, 0x11
        /*004a*/ 	.short	(.L_13 - .L_12)
	.align		4
.L_12:
        /*004c*/ 	.word	index@(_Z14vote_knn_batchP9DistLabeliiiPi)
        /*0050*/ 	.word	0x00000000


	//----- nvinfo : EIATTR_MIN_STACK_SIZE
	.align		4
.L_13:
        /*0054*/ 	.byte	0x04, 0x12
        /*0056*/ 	.short	(.L_15 - .L_14)
	.align		4
.L_14:
        /*0058*/ 	.word	index@(_Z14vote_knn_batchP9DistLabeliiiPi)
        /*005c*/ 	.word	0x00000000


	//----- nvinfo : EIATTR_MIN_STACK_SIZE
	.align		4
.L_15:
        /*0060*/ 	.byte	0x04, 0x12
        /*0062*/ 	.short	(.L_17 - .L_16)
	.align		4
.L_16:
        /*0064*/ 	.word	index@(_Z20quickselect_per_testP9DistLabeliii)
        /*0068*/ 	.word	0x00000000


	//----- nvinfo : EIATTR_MIN_STACK_SIZE
	.align		4
.L_17:
        /*006c*/ 	.byte	0x04, 0x12
        /*006e*/ 	.short	(.L_19 - .L_18)
	.align		4
.L_18:
        /*0070*/ 	.word	index@(_Z23compute_distances_batchPKfS0_PKiP9DistLabeliii)
        /*0074*/ 	.word	0x00000000
.L_19:


//--------------------- .nv.compat                --------------------------
	.section	.nv.compat,"",@"SHT_CUDA_COMPAT_INFO"
	.align	4
        /*0000*/ 	.byte	0x02, 0x09, 0x00, 0x00, 0x02, 0x02, 0x01, 0x00, 0x02, 0x05, 0x05, 0x00, 0x03, 0x07, 0x01, 0x01
        /*0010*/ 	.byte	0x02, 0x03, 0x00, 0x00, 0x02, 0x06, 0x01, 0x00, 0x04, 0x0b, 0x08, 0x00, 0x01, 0x00, 0x00, 0x00
        /*0020*/ 	.byte	0x00, 0x00, 0x00, 0x00


//--------------------- .nv.info._Z14vote_knn_batchP9DistLabeliiiPi --------------------------
	.section	.nv.info._Z14vote_knn_batchP9DistLabeliiiPi,"",@"SHT_CUDA_INFO"
	.sectionflags	@""
	.align	4


	//----- nvinfo : EIATTR_CUDA_API_VERSION
	.align		4
        /*0000*/ 	.byte	0x04, 0x37
        /*0002*/ 	.short	(.L_21 - .L_20)
.L_20:
        /*0004*/ 	.word	0x00000082


	//----- nvinfo : EIATTR_KPARAM_INFO
	.align		4
.L_21:
        /*0008*/ 	.byte	0x04, 0x17
        /*000a*/ 	.short	(.L_23 - .L_22)
.L_22:
        /*000c*/ 	.word	0x00000000
        /*0010*/ 	.short	0x0004
        /*0012*/ 	.short	0x0018
        /*0014*/ 	.byte	0x00, 0xf5, 0x21, 0x00


	//----- nvinfo : EIATTR_KPARAM_INFO
	.align		4
.L_23:
        /*0018*/ 	.byte	0x04, 0x17
        /*001a*/ 	.short	(.L_25 - .L_24)
.L_24:
        /*001c*/ 	.word	0x00000000
        /*0020*/ 	.short	0x0003
        /*0022*/ 	.short	0x0010
        /*0024*/ 	.byte	0x00, 0xf0, 0x11, 0x00


	//----- nvinfo : EIATTR_KPARAM_INFO
	.align		4
.L_25:
        /*0028*/ 	.byte	0x04, 0x17
        /*002a*/ 	.short	(.L_27 - .L_26)
.L_26:
        /*002c*/ 	.word	0x00000000
        /*0030*/ 	.short	0x0002
        /*0032*/ 	.short	0x000c
        /*0034*/ 	.byte	0x00, 0xf0, 0x11, 0x00


	//----- nvinfo : EIATTR_KPARAM_INFO
	.align		4
.L_27:
        /*0038*/ 	.byte	0x04, 0x17
        /*003a*/ 	.short	(.L_29 - .L_28)
.L_28:
        /*003c*/ 	.word	0x00000000
        /*0040*/ 	.short	0x0001
        /*0042*/ 	.short	0x0008
        /*0044*/ 	.byte	0x00, 0xf0, 0x11, 0x00


	//----- nvinfo : EIATTR_KPARAM_INFO
	.align		4
.L_29:
        /*0048*/ 	.byte	0x04, 0x17
        /*004a*/ 	.short	(.L_31 - .L_30)
.L_30:
        /*004c*/ 	.word	0x00000000
        /*0050*/ 	.short	0x0000
        /*0052*/ 	.short	0x0000
        /*0054*/ 	.byte	0x00, 0xf5, 0x21, 0x00


	//----- nvinfo : EIATTR_SPARSE_MMA_MASK
	.align		4
.L_31:
        /*0058*/ 	.byte	0x03, 0x50
        /*005a*/ 	.short	0x0000


	//----- nvinfo : EIATTR_MAXREG_COUNT
	.align		4
        /*005c*/ 	.byte	0x03, 0x1b
        /*005e*/ 	.short	0x00ff


	//----- nvinfo : EIATTR_MERCURY_ISA_VERSION
	.align		4
        /*0060*/ 	.byte	0x03, 0x5f
        /*0062*/ 	.short	0x0101


	//----- nvinfo : EIATTR_VRC_CTA_INIT_COUNT
	.align		4
        /*0064*/ 	.byte	0x02, 0x4a
	.zero		1
	.zero		1


	//----- nvinfo : EIATTR_EXIT_INSTR_OFFSETS
	.align		4
        /*0068*/ 	.byte	0x04, 0x1c
        /*006a*/ 	.short	(.L_33 - .L_32)


	//   ....[0]....
.L_32:
        /*006c*/ 	.word	0x00000070


	//   ....[1]....
        /*0070*/ 	.word	0x00000b10


	//----- nvinfo : EIATTR_CBANK_PARAM_SIZE
	.align		4
.L_33:
        /*0074*/ 	.byte	0x03, 0x19
        /*0076*/ 	.short	0x0020


	//----- nvinfo : EIATTR_PARAM_CBANK
	.align		4
        /*0078*/ 	.byte	0x04, 0x0a
        /*007a*/ 	.short	(.L_35 - .L_34)
	.align		4
.L_34:
        /*007c*/ 	.word	index@(.nv.constant0._Z14vote_knn_batchP9DistLabeliiiPi)
        /*0080*/ 	.short	0x0380
        /*0082*/ 	.short	0x0020


	//----- nvinfo : EIATTR_SW_WAR
	.align		4
.L_35:
        /*0084*/ 	.byte	0x04, 0x36
        /*0086*/ 	.short	(.L_37 - .L_36)
.L_36:
        /*0088*/ 	.word	0x00000008
.L_37:


//--------------------- .nv.info._Z20quickselect_per_testP9DistLabeliii --------------------------
	.section	.nv.info._Z20quickselect_per_testP9DistLabeliii,"",@"SHT_CUDA_INFO"
	.sectionflags	@""
	.align	4


	//----- nvinfo : EIATTR_CUDA_API_VERSION
	.align		4
        /*0000*/ 	.byte	0x04, 0x37
        /*0002*/ 	.short	(.L_39 - .L_38)
.L_38:
        /*0004*/ 	.word	0x00000082


	//----- nvinfo : EIATTR_KPARAM_INFO
	.align		4
.L_39:
        /*0008*/ 	.byte	0x04, 0x17
        /*000a*/ 	.short	(.L_41 - .L_40)
.L_40:
        /*000c*/ 	.word	0x00000000
        /*0010*/ 	.short	0x0003
        /*0012*/ 	.short	0x0010
        /*0014*/ 	.byte	0x00, 0xf0, 0x11, 0x00


	//----- nvinfo : EIATTR_KPARAM_INFO
	.align		4
.L_41:
        /*0018*/ 	.byte	0x04, 0x17
        /*001a*/ 	.short	(.L_43 - .L_42)
.L_42:
        /*001c*/ 	.word	0x00000000
        /*0020*/ 	.short	0x0002
        /*0022*/ 	.short	0x000c
        /*0024*/ 	.byte	0x00, 0xf0, 0x11, 0x00


	//----- nvinfo : EIATTR_KPARAM_INFO
	.align		4
.L_43:
        /*0028*/ 	.byte	0x04, 0x17
        /*002a*/ 	.short	(.L_45 - .L_44)
.L_44:
        /*002c*/ 	.word	0x00000000
        /*0030*/ 	.short	0x0001
        /*0032*/ 	.short	0x0008
        /*0034*/ 	.byte	0x00, 0xf0, 0x11, 0x00


	//----- nvinfo : EIATTR_KPARAM_INFO
	.align		4
.L_45:
        /*0038*/ 	.byte	0x04, 0x17
        /*003a*/ 	.short	(.L_47 - .L_46)
.L_46:
        /*003c*/ 	.word	0x00000000
        /*0040*/ 	.short	0x0000
        /*0042*/ 	.short	0x0000
        /*0044*/ 	.byte	0x00, 0xf5, 0x21, 0x00


	//----- nvinfo : EIATTR_SPARSE_MMA_MASK
	.align		4
.L_47:
        /*0048*/ 	.byte	0x03, 0x50
        /*004a*/ 	.short	0x0000


	//----- nvinfo : EIATTR_MAXREG_COUNT
	.align		4
        /*004c*/ 	.byte	0x03, 0x1b
        /*004e*/ 	.short	0x00ff


	//----- nvinfo : EIATTR_MERCURY_ISA_VERSION
	.align		4
        /*0050*/ 	.byte	0x03, 0x5f
        /*0052*/ 	.short	0x0101


	//----- nvinfo : EIATTR_VRC_CTA_INIT_COUNT
	.align		4
        /*0054*/ 	.byte	0x02, 0x4a
	.zero		1
	.zero		1


	//----- nvinfo : EIATTR_EXIT_INSTR_OFFSETS
	.align		4
        /*0058*/ 	.byte	0x04, 0x1c
        /*005a*/ 	.short	(.L_49 - .L_48)


	//   ....[0]....
.L_48:
        /*005c*/ 	.word	0x00000070


	//   ....[1]....
        /*0060*/ 	.word	0x000000a0


	//   ....[2]....
        /*0064*/ 	.word	0x000003e0


	//   ....[3]....
        /*0068*/ 	.word	0x00000470


	//----- nvinfo : EIATTR_CRS_STACK_SIZE
	.align		4
.L_49:
        /*006c*/ 	.byte	0x04, 0x1e
        /*006e*/ 	.short	(.L_51 - .L_50)
.L_50:
        /*0070*/ 	.word	0x00000000


	//----- nvinfo : EIATTR_CBANK_PARAM_SIZE
	.align		4
.L_51:
        /*0074*/ 	.byte	0x03, 0x19
        /*0076*/ 	.short	0x0014


	//----- nvinfo : EIATTR_PARAM_CBANK
	.align		4
        /*0078*/ 	.byte	0x04, 0x0a
        /*007a*/ 	.short	(.L_53 - .L_52)
	.align		4
.L_52:
        /*007c*/ 	.word	index@(.nv.constant0._Z20quickselect_per_testP9DistLabeliii)
        /*0080*/ 	.short	0x0380
        /*0082*/ 	.short	0x0014


	//----- nvinfo : EIATTR_SW_WAR
	.align		4
.L_53:
        /*0084*/ 	.byte	0x04, 0x36
        /*0086*/ 	.short	(.L_55 - .L_54)
.L_54:
        /*0088*/ 	.word	0x00000008
.L_55:


//--------------------- .nv.info._Z23compute_distances_batchPKfS0_PKiP9DistLabeliii --------------------------
	.section	.nv.info._Z23compute_distances_batchPKfS0_PKiP9DistLabeliii,"",@"SHT_CUDA_INFO"
	.sectionflags	@""
	.align	4


	//----- nvinfo : EIATTR_CUDA_API_VERSION
	.align		4
        /*0000*/ 	.byte	0x04, 0x37
        /*0002*/ 	.short	(.L_57 - .L_56)
.L_56:
        /*0004*/ 	.word	0x00000082


	//----- nvinfo : EIATTR_KPARAM_INFO
	.align		4
.L_57:
        /*0008*/ 	.byte	0x04, 0x17
        /*000a*/ 	.short	(.L_59 - .L_58)
.L_58:
        /*000c*/ 	.word	0x00000000
        /*0010*/ 	.short	0x0006
        /*0012*/ 	.short	0x0028
        /*0014*/ 	.byte	0x00, 0xf0, 0x11, 0x00


	//----- nvinfo : EIATTR_KPARAM_INFO
	.align		4
.L_59:
        /*0018*/ 	.byte	0x04, 0x17
        /*001a*/ 	.short	(.L_61 - .L_60)
.L_60:
        /*001c*/ 	.word	0x00000000
        /*0020*/ 	.short	0x0005
        /*0022*/ 	.short	0x0024
        /*0024*/ 	.byte	0x00, 0xf0, 0x11, 0x00


	//----- nvinfo : EIATTR_KPARAM_INFO
	.align		4
.L_61:
        /*0028*/ 	.byte	0x04, 0x17
        /*002a*/ 	.short	(.L_63 - .L_62)
.L_62:
        /*002c*/ 	.word	0x00000000
        /*0030*/ 	.short	0x0004
        /*0032*/ 	.short	0x0020
        /*0034*/ 	.byte	0x00, 0xf0, 0x11, 0x00


	//----- nvinfo : EIATTR_KPARAM_INFO
	.align		4
.L_63:
        /*0038*/ 	.byte	0x04, 0x17
        /*003a*/ 	.short	(.L_65 - .L_64)
.L_64:
        /*003c*/ 	.word	0x00000000
        /*0040*/ 	.short	0x0003
        /*0042*/ 	.short	0x0018
        /*0044*/ 	.byte	0x00, 0xf5, 0x21, 0x00


	//----- nvinfo : EIATTR_KPARAM_INFO
	.align		4
.L_65:
        /*0048*/ 	.byte	0x04, 0x17
        /*004a*/ 	.short	(.L_67 - .L_66)
.L_66:
        /*004c*/ 	.word	0x00000000
        /*0050*/ 	.short	0x0002
        /*0052*/ 	.short	0x0010
        /*0054*/ 	.byte	0x00, 0xf5, 0x21, 0x00


	//----- nvinfo : EIATTR_KPARAM_INFO
	.align		4
.L_67:
        /*0058*/ 	.byte	0x04, 0x17
        /*005a*/ 	.short	(.L_69 - .L_68)
.L_68:
        /*005c*/ 	.word	0x00000000
        /*0060*/ 	.short	0x0001
        /*0062*/ 	.short	0x0008
        /*0064*/ 	.byte	0x00, 0xf5, 0x21, 0x00


	//----- nvinfo : EIATTR_KPARAM_INFO
	.align		4
.L_69:
        /*0068*/ 	.byte	0x04, 0x17
        /*006a*/ 	.short	(.L_71 - .L_70)
.L_70:
        /*006c*/ 	.word	0x00000000
        /*0070*/ 	.short	0x0000
        /*0072*/ 	.short	0x0000
        /*0074*/ 	.byte	0x00, 0xf5, 0x21, 0x00


	//----- nvinfo : EIATTR_SPARSE_MMA_MASK
	.align		4
.L_71:
        /*0078*/ 	.byte	0x03, 0x50
        /*007a*/ 	.short	0x0000


	//----- nvinfo : EIATTR_MAXREG_COUNT
	.align		4
        /*007c*/ 	.byte	0x03, 0x1b
        /*007e*/ 	.short	0x00ff


	//----- nvinfo : EIATTR_MERCURY_ISA_VERSION
	.align		4
        /*0080*/ 	.byte	0x03, 0x5f
        /*0082*/ 	.short	0x0101


	//----- nvinfo : EIATTR_VRC_CTA_INIT_COUNT
	.align		4
        /*0084*/ 	.byte	0x02, 0x4a
	.zero		1
	.zero		1


	//----- nvinfo : EIATTR_EXIT_INSTR_OFFSETS
	.align		4
        /*0088*/ 	.byte	0x04, 0x1c
        /*008a*/ 	.short	(.L_73 - .L_72)


	//   ....[0]....
.L_72:
        /*008c*/ 	.word	0x000000c0


	//   ....[1]....
        /*0090*/ 	.word	0x00000b00


	//----- nvinfo : EIATTR_CRS_STACK_SIZE
	.align		4
.L_73:
        /*0094*/ 	.byte	0x04, 0x1e
        /*0096*/ 	.short	(.L_75 - .L_74)
.L_74:
        /*0098*/ 	.word	0x00000000


	//----- nvinfo : EIATTR_CBANK_PARAM_SIZE
	.align		4
.L_75:
        /*009c*/ 	.byte	0x03, 0x19
        /*009e*/ 	.short	0x002c


	//----- nvinfo : EIATTR_PARAM_CBANK
	.align		4
        /*00a0*/ 	.byte	0x04, 0x0a
        /*00a2*/ 	.short	(.L_77 - .L_76)
	.align		4
.L_76:
        /*00a4*/ 	.word	index@(.nv.constant0._Z23compute_distances_batchPKfS0_PKiP9DistLabeliii)
        /*00a8*/ 	.short	0x0380
        /*00aa*/ 	.short	0x002c


	//----- nvinfo : EIATTR_SW_WAR
	.align		4
.L_77:
        /*00ac*/ 	.byte	0x04, 0x36
        /*00ae*/ 	.short	(.L_79 - .L_78)
.L_78:
        /*00b0*/ 	.word	0x00000008
.L_79:


//--------------------- .nv.callgraph             --------------------------
	.section	.nv.callgraph,"",@"SHT_CUDA_CALLGRAPH"
	.align	4
	.sectionentsize	8
	.align		4
        /*0000*/ 	.word	0x00000000
	.align		4
        /*0004*/ 	.word	0xffffffff
	.align		4
        /*0008*/ 	.word	0x00000000
	.align		4
        /*000c*/ 	.word	0xfffffffe
	.align		4
        /*0010*/ 	.word	0x00000000
	.align		4
        /*0014*/ 	.word	0xfffffffd
	.align		4
        /*0018*/ 	.word	0x00000000
	.align		4
        /*001c*/ 	.word	0xfffffffc


//--------------------- .text._Z14vote_knn_batchP9DistLabeliiiPi --------------------------
	.section	.text._Z14vote_knn_batchP9DistLabeliiiPi,"ax",@progbits
	.align	128
        .global         _Z14vote_knn_batchP9DistLabeliiiPi
        .type           _Z14vote_knn_batchP9DistLabeliiiPi,@function
        .size           _Z14vote_knn_batchP9DistLabeliiiPi,(.L_x_22 - _Z14vote_knn_batchP9DistLabeliiiPi)
        .other          _Z14vote_knn_batchP9DistLabeliiiPi,@"STO_CUDA_ENTRY STV_DEFAULT"
_Z14vote_knn_batchP9DistLabeliiiPi:
.text._Z14vote_knn_batchP9DistLabeliiiPi:
[----:B------:R-:W-:Y:S01]  /*0000*/  LDC R1, c[0x0][0x37c] ;  /* 0x0000df00ff017b82 */ /* 0x000fe20000000800 */
[----:B------:R-:W0:Y:S07]  /*0010*/  S2R R3, SR_TID.X ;  /* 0x0000000000037919 */ /* 0x000e2e0000002100 */
[----:B------:R-:W0:Y:S01]  /*0020*/  S2UR UR4, SR_CTAID.X ;  /* 0x00000000000479c3 */ /* 0x000e220000002500 */
[----:B------:R-:W1:Y:S07]  /*0030*/  LDCU UR5, c[0x0][0x388] ;  /* 0x00007100ff0577ac */ /* 0x000e6e0008000800 */
[----:B------:R-:W0:Y:S02]  /*0040*/  LDC R4, c[0x0][0x360] ;  /* 0x0000d800ff047b82 */ /* 0x000e240000000800 */
[----:B0-----:R-:W-:-:S05]  /*0050*/  IMAD R4, R4, UR4, R3 ;  /* 0x0000000404047c24 */ /* 0x001fca000f8e0203 */
[----:B-1----:R-:W-:-:S13]  /*0060*/  ISETP.GE.AND P0, PT, R4, UR5, PT ;  /* 0x0000000504007c0c */ /* 0x002fda000bf06270 */
[----:B------:R-:W-:Y:S05]  /*0070*/  @P0 EXIT ;  /* 0x000000000000094d */ /* 0x000fea0003800000 */
[----:B------:R-:W0:Y:S01]  /*0080*/  LDCU UR5, c[0x0][0x390] ;  /* 0x00007200ff0577ac */ /* 0x000e220008000800 */
[----:B------:R-:W-:Y:S02]  /*0090*/  IMAD.MOV.U32 R5, RZ, RZ, RZ ;  /* 0x000000ffff057224 */ /* 0x000fe400078e00ff */
[----:B------:R-:W-:Y:S01]  /*00a0*/  IMAD.MOV.U32 R0, RZ, RZ, RZ ;  /* 0x000000ffff007224 */ /* 0x000fe200078e00ff */
[----:B------:R-:W1:Y:S01]  /*00b0*/  LDCU.64 UR8, c[0x0][0x358] ;  /* 0x00006b00ff0877ac */ /* 0x000e620008000a00 */
[----:B0-----:R-:W-:-:S09]  /*00c0*/  UISETP.GE.AND UP0, UPT, UR5, 0x1, UPT ;  /* 0x000000010500788c */ /* 0x001fd2000bf06270 */
[----:B-1----:R-:W-:Y:S05]  /*00d0*/  BRA.U !UP0, `(.L_x_0) ;  /* 0x0000000908787547 */ /* 0x002fea000b800000 */
[----:B------:R-:W0:Y:S01]  /*00e0*/  LDCU UR7, c[0x0][0x38c] ;  /* 0x00007180ff0777ac */ /* 0x000e220008000800 */
[----:B------:R-:W-:Y:S02]  /*00f0*/  IMAD.MOV.U32 R0, RZ, RZ, RZ ;  /* 0x000000ffff007224 */ /* 0x000fe400078e00ff */
[----:B------:R-:W-:Y:S01]  /*0100*/  IMAD.MOV.U32 R5, RZ, RZ, RZ ;  /* 0x000000ffff057224 */ /* 0x000fe200078e00ff */
[----:B------:R-:W-:Y:S02]  /*0110*/  UISETP.GE.U32.AND UP1, UPT, UR5, 0x8, UPT ;  /* 0x000000080500788c */ /* 0x000fe4000bf26070 */
[----:B------:R-:W-:Y:S01]  /*0120*/  ULOP3.LUT UR6, UR5, 0x7, URZ, 0xc0, !UPT ;  /* 0x0000000705067892 */ /* 0x000fe2000f8ec0ff */
[----:B------:R-:W-:-:S03]  /*0130*/  UMOV UR4, URZ ;  /* 0x000000ff00047c82 */ /* 0x000fc60008000000 */
[----:B------:R-:W-:Y:S01]  /*0140*/  UISETP.NE.AND UP0, UPT, UR6, URZ, UPT ;  /* 0x000000ff0600728c */ /* 0x000fe2000bf05270 */
[----:B0-----:R-:W-:Y:S02]  /*0150*/  IMAD.WIDE R2, R4, UR7, RZ ;  /* 0x0000000704027c25 */ /* 0x001fe4000f8e02ff */
[----:B------:R-:W-:Y:S08]  /*0160*/  BRA.U !UP1, `(.L_x_1) ;  /* 0x0000000509187547 */ /* 0x000ff0000b800000 */
[----:B------:R-:W0:Y:S01]  /*0170*/  LDCU.64 UR10, c[0x0][0x380] ;  /* 0x00007000ff0a77ac */ /* 0x000e220008000a00 */
[----:B------:R-:W-:Y:S02]  /*0180*/  HFMA2 R0, -RZ, RZ, 0, 0 ;  /* 0x00000000ff007431 */ /* 0x000fe400000001ff */
[----:B------:R-:W-:Y:S01]  /*0190*/  IMAD.MOV.U32 R5, RZ, RZ, RZ ;  /* 0x000000ffff057224 */ /* 0x000fe200078e00ff */
[----:B------:R-:W-:-:S04]  /*01a0*/  ULOP3.LUT UR4, UR5, 0x7ffffff8, URZ, 0xc0, !UPT ;  /* 0x7ffffff805047892 */ /* 0x000fc8000f8ec0ff */
[----:B------:R-:W-:Y:S01]  /*01b0*/  UIADD3 UR7, UPT, UPT, -UR4, URZ, URZ ;  /* 0x000000ff04077290 */ /* 0x000fe2000fffe1ff */
[----:B0-----:R-:W-:-:S04]  /*01c0*/  LEA R6, P0, R2, UR10, 0x3 ;  /* 0x0000000a02067c11 */ /* 0x001fc8000f8018ff */
[----:B------:R-:W-:Y:S02]  /*01d0*/  IADD3 R6, P1, PT, R6, 0x24, RZ ;  /* 0x0000002406067810 */ /* 0x000fe40007f3e0ff */
[----:B------:R-:W-:-:S05]  /*01e0*/  LEA.HI.X R7, R2, UR11, R3, 0x3, P0 ;  /* 0x0000000b02077c11 */ /* 0x000fca00080f1c03 */
[----:B------:R-:W-:-:S07]  /*01f0*/  IMAD.X R7, RZ, RZ, R7, P1 ;  /* 0x000000ffff077224 */ /* 0x000fce00008e0607 */
.L_x_2:
[----:B------:R-:W2:Y:S04]  /*0200*/  LDG.E R9, desc[UR8][R6.64+-0x20] ;  /* 0xffffe00806097981 */ /* 0x000ea8000c1e1900 */
[----:B------:R-:W3:Y:S04]  /*0210*/  LDG.E R8, desc[UR8][R6.64+-0x18] ;  /* 0xffffe80806087981 */ /* 0x000ee8000c1e1900 */
[----:B------:R-:W4:Y:S04]  /*0220*/  LDG.E R10, desc[UR8][R6.64+-0x10] ;  /* 0xfffff008060a7981 */ /* 0x000f28000c1e1900 */
[----:B------:R-:W5:Y:S04]  /*0230*/  LDG.E R11, desc[UR8][R6.64+-0x8] ;  /* 0xfffff808060b7981 */ /* 0x000f68000c1e1900 */
[----:B------:R-:W5:Y:S04]  /*0240*/  LDG.E R12, desc[UR8][R6.64] ;  /* 0x00000008060c7981 */ /* 0x000f68000c1e1900 */
[----:B------:R-:W5:Y:S04]  /*0250*/  LDG.E R13, desc[UR8][R6.64+0x8] ;  /* 0x00000808060d7981 */ /* 0x000f68000c1e1900 */
[----:B------:R-:W5:Y:S04]  /*0260*/  LDG.E R14, desc[UR8][R6.64+0x10] ;  /* 0x00001008060e7981 */ /* 0x000f68000c1e1900 */
[----:B------:R-:W5:Y:S01]  /*0270*/  LDG.E R15, desc[UR8][R6.64+0x18] ;  /* 0x00001808060f7981 */ /* 0x000f62000c1e1900 */
[----:B------:R-:W-:-:S04]  /*0280*/  UIADD3 UR7, UPT, UPT, UR7, 0x8, URZ ;  /* 0x0000000807077890 */ /* 0x000fc8000fffe0ff */
[----:B------:R-:W-:Y:S01]  /*0290*/  UISETP.NE.AND UP1, UPT, UR7, URZ, UPT ;  /* 0x000000ff0700728c */ /* 0x000fe2000bf25270 */
[C---:B--2---:R-:W-:Y:S02]  /*02a0*/  ISETP.NE.AND P1, PT, R9.reuse, RZ, PT ;  /* 0x000000ff0900720c */ /* 0x044fe40003f25270 */
[----:B------:R-:W-:Y:S01]  /*02b0*/  ISETP.NE.AND P0, PT, R9, RZ, PT ;  /* 0x000000ff0900720c */ /* 0x000fe20003f05270 */
[----:B------:R-:W-:Y:S01]  /*02c0*/  VIADD R9, R0, 0x1 ;  /* 0x0000000100097836 */ /* 0x000fe20000000000 */
[C---:B---3--:R-:W-:Y:S02]  /*02d0*/  ISETP.NE.AND P2, PT, R8.reuse, RZ, PT ;  /* 0x000000ff0800720c */ /* 0x048fe40003f45270 */
[----:B------:R-:W-:Y:S01]  /*02e0*/  ISETP.NE.AND P3, PT, R8, RZ, PT ;  /* 0x000000ff0800720c */ /* 0x000fe20003f65270 */
[----:B------:R-:W-:-:S06]  /*02f0*/  VIADD R8, R5, 0x1 ;  /* 0x0000000105087836 */ /* 0x000fcc0000000000 */
[----:B------:R-:W-:Y:S02]  /*0300*/  @P1 IADD3 R8, PT, PT, R5, RZ, RZ ;  /* 0x000000ff05081210 */ /* 0x000fe40007ffe0ff */
[----:B------:R-:W-:Y:S01]  /*0310*/  @!P0 IMAD.MOV R9, RZ, RZ, R0 ;  /* 0x000000ffff098224 */ /* 0x000fe200078e0200 */
[C---:B----4-:R-:W-:Y:S02]  /*0320*/  ISETP.NE.AND P0, PT, R10.reuse, RZ, PT ;  /* 0x000000ff0a00720c */ /* 0x050fe40003f05270 */
[----:B------:R-:W-:Y:S01]  /*0330*/  ISETP.NE.AND P1, PT, R10, RZ, PT ;  /* 0x000000ff0a00720c */ /* 0x000fe20003f25270 */
[----:B------:R-:W-:Y:S02]  /*0340*/  VIADD R0, R8, 0x1 ;  /* 0x0000000108007836 */ /* 0x000fe40000000000 */
[C---:B------:R-:W-:Y:S01]  /*0350*/  VIADD R5, R9.reuse, 0x1 ;  /* 0x0000000109057836 */ /* 0x040fe20000000000 */
[----:B------:R-:W-:Y:S01]  /*0360*/  @!P2 IADD3 R5, PT, PT, R9, RZ, RZ ;  /* 0x000000ff0905a210 */ /* 0x000fe20007ffe0ff */
[----:B------:R-:W-:Y:S01]  /*0370*/  @P3 IMAD.MOV R0, RZ, RZ, R8 ;  /* 0x000000ffff003224 */ /* 0x000fe200078e0208 */
[----:B-----5:R-:W-:-:S02]  /*0380*/  ISETP.NE.AND P2, PT, R11, RZ, PT ;  /* 0x000000ff0b00720c */ /* 0x020fc40003f45270 */
[----:B------:R-:W-:Y:S01]  /*0390*/  ISETP.NE.AND P3, PT, R11, RZ, PT ;  /* 0x000000ff0b00720c */ /* 0x000fe20003f65270 */
[----:B------:R-:W-:Y:S02]  /*03a0*/  VIADD R8, R0, 0x1 ;  /* 0x0000000100087836 */ /* 0x000fe40000000000 */
[----:B------:R-:W-:Y:S02]  /*03b0*/  VIADD R9, R5, 0x1 ;  /* 0x0000000105097836 */ /* 0x000fe40000000000 */
[----:B------:R-:W-:Y:S01]  /*03c0*/  @P1 IMAD.MOV R8, RZ, RZ, R0 ;  /* 0x000000ffff081224 */ /* 0x000fe200078e0200 */
[C---:B------:R-:W-:Y:S01]  /*03d0*/  ISETP.NE.AND P1, PT, R12.reuse, RZ, PT ;  /* 0x000000ff0c00720c */ /* 0x040fe20003f25270 */
[----:B------:R-:W-:Y:S01]  /*03e0*/  @!P0 IMAD.MOV R9, RZ, RZ, R5 ;  /* 0x000000ffff098224 */ /* 0x000fe200078e0205 */
[----:B------:R-:W-:Y:S02]  /*03f0*/  ISETP.NE.AND P0, PT, R12, RZ, PT ;  /* 0x000000ff0c00720c */ /* 0x000fe40003f05270 */
[----:B------:R-:W-:Y:S01]  /*0400*/  IADD3 R0, PT, PT, R8, 0x1, RZ ;  /* 0x0000000108007810 */ /* 0x000fe20007ffe0ff */
[----:B------:R-:W-:-:S02]  /*0410*/  VIADD R5, R9, 0x1 ;  /* 0x0000000109057836 */ /* 0x000fc40000000000 */
[----:B------:R-:W-:Y:S01]  /*0420*/  @P3 IMAD.MOV R0, RZ, RZ, R8 ;  /* 0x000000ffff003224 */ /* 0x000fe200078e0208 */
[C---:B------:R-:W-:Y:S01]  /*0430*/  ISETP.NE.AND P3, PT, R13.reuse, RZ, PT ;  /* 0x000000ff0d00720c */ /* 0x040fe20003f65270 */
[----:B------:R-:W-:Y:S01]  /*0440*/  @!P2 IMAD.MOV R5, RZ, RZ, R9 ;  /* 0x000000ffff05a224 */ /* 0x000fe200078e0209 */
[----:B------:R-:W-:Y:S01]  /*0450*/  ISETP.NE.AND P2, PT, R13, RZ, PT ;  /* 0x000000ff0d00720c */ /* 0x000fe20003f45270 */
[----:B------:R-:W-:-:S03]  /*0460*/  VIADD R8, R0, 0x1 ;  /* 0x0000000100087836 */ /* 0x000fc60000000000 */
[----:B------:R-:W-:Y:S01]  /*0470*/  IADD3 R9, PT, PT, R5, 0x1, RZ ;  /* 0x0000000105097810 */ /* 0x000fe20007ffe0ff */
[----:B------:R-:W-:Y:S01]  /*0480*/  @P0 IMAD.MOV R8, RZ, RZ, R0 ;  /* 0x000000ffff080224 */ /* 0x000fe200078e0200 */
[C---:B------:R-:W-:Y:S01]  /*0490*/  ISETP.NE.AND P0, PT, R14.reuse, RZ, PT ;  /* 0x000000ff0e00720c */ /* 0x040fe20003f05270 */
[----:B------:R-:W-:Y:S01]  /*04a0*/  @!P1 IMAD.MOV R9, RZ, RZ, R5 ;  /* 0x000000ffff099224 */ /* 0x000fe200078e0205 */
[----:B------:R-:W-:Y:S01]  /*04b0*/  ISETP.NE.AND P1, PT, R14, RZ, PT ;  /* 0x000000ff0e00720c */ /* 0x000fe20003f25270 */
[C---:B------:R-:W-:Y:S02]  /*04c0*/  VIADD R0, R8.reuse, 0x1 ;  /* 0x0000000108007836 */ /* 0x040fe40000000000 */
[----:B------:R-:W-:Y:S01]  /*04d0*/  VIADD R5, R9, 0x1 ;  /* 0x0000000109057836 */ /* 0x000fe20000000000 */
[----:B------:R-:W-:Y:S01]  /*04e0*/  @P3 IADD3 R0, PT, PT, R8, RZ, RZ ;  /* 0x000000ff08003210 */ /* 0x000fe20007ffe0ff */
[----:B------:R-:W-:Y:S01]  /*04f0*/  @!P2 IMAD.MOV R5, RZ, RZ, R9 ;  /* 0x000000ffff05a224 */ /* 0x000fe200078e0209 */
[----:B------:R-:W-:-:S02]  /*0500*/  ISETP.NE.AND P2, PT, R15, RZ, PT ;  /* 0x000000ff0f00720c */ /* 0x000fc40003f45270 */
[----:B------:R-:W-:Y:S01]  /*0510*/  ISETP.NE.AND P3, PT, R15, RZ, PT ;  /* 0x000000ff0f00720c */ /* 0x000fe20003f65270 */
[----:B------:R-:W-:Y:S02]  /*0520*/  VIADD R8, R0, 0x1 ;  /* 0x0000000100087836 */ /* 0x000fe40000000000 */
[C---:B------:R-:W-:Y:S02]  /*0530*/  VIADD R9, R5.reuse, 0x1 ;  /* 0x0000000105097836 */ /* 0x040fe40000000000 */
[----:B------:R-:W-:Y:S01]  /*0540*/  @P0 IMAD.MOV R8, RZ, RZ, R0 ;  /* 0x000000ffff080224 */ /* 0x000fe200078e0200 */
[----:B------:R-:W-:Y:S02]  /*0550*/  @!P1 IADD3 R9, PT, PT, R5, RZ, RZ ;  /* 0x000000ff05099210 */ /* 0x000fe40007ffe0ff */
[----:B------:R-:W-:Y:S01]  /*0560*/  IADD3 R6, P0, PT, R6, 0x40, RZ ;  /* 0x0000004006067810 */ /* 0x000fe20007f1e0ff */
[----:B------:R-:W-:Y:S02]  /*0570*/  VIADD R5, R8, 0x1 ;  /* 0x0000000108057836 */ /* 0x000fe40000000000 */
[----:B------:R-:W-:-:S02]  /*0580*/  VIADD R0, R9, 0x1 ;  /* 0x0000000109007836 */ /* 0x000fc40000000000 */
[----:B------:R-:W-:Y:S01]  /*0590*/  IMAD.X R7, RZ, RZ, R7, P0 ;  /* 0x000000ffff077224 */ /* 0x000fe200000e0607 */
[----:B------:R-:W-:Y:S01]  /*05a0*/  @P3 IADD3 R5, PT, PT, R8, RZ, RZ ;  /* 0x000000ff08053210 */ /* 0x000fe20007ffe0ff */
[----:B------:R-:W-:Y:S01]  /*05b0*/  @!P2 IMAD.MOV R0, RZ, RZ, R9 ;  /* 0x000000ffff00a224 */ /* 0x000fe200078e0209 */
[----:B------:R-:W-:Y:S06]  /*05c0*/  BRA.U UP1, `(.L_x_2) ;  /* 0xfffffffd010c7547 */ /* 0x000fec000b83ffff */
.L_x_1:
[----:B------:R-:W-:Y:S05]  /*05d0*/  BRA.U !UP0, `(.L_x_0) ;  /* 0x0000000508387547 */ /* 0x000fea000b800000 */
[----:B------:R-:W-:Y:S02]  /*05e0*/  UISETP.GE.U32.AND UP0, UPT, UR6, 0x4, UPT ;  /* 0x000000040600788c */ /* 0x000fe4000bf06070 */
[----:B------:R-:W-:-:S04]  /*05f0*/  ULOP3.LUT UR7, UR5, 0x3, URZ, 0xc0, !UPT ;  /* 0x0000000305077892 */ /* 0x000fc8000f8ec0ff */
[----:B------:R-:W-:-:S03]  /*0600*/  UISETP.NE.AND UP1, UPT, UR7, URZ, UPT ;  /* 0x000000ff0700728c */ /* 0x000fc6000bf25270 */
[----:B------:R-:W-:Y:S08]  /*0610*/  BRA.U !UP0, `(.L_x_3) ;  /* 0x0000000108887547 */ /* 0x000ff0000b800000 */
[----:B------:R-:W0:Y:S01]  /*0620*/  LDCU.64 UR10, c[0x0][0x380] ;  /* 0x00007000ff0a77ac */ /* 0x000e220008000a00 */
[----:B------:R-:W-:-:S05]  /*0630*/  IADD3 R7, P0, PT, R2, UR4, RZ ;  /* 0x0000000402077c10 */ /* 0x000fca000ff1e0ff */
[----:B------:R-:W-:Y:S01]  /*0640*/  IMAD.X R8, RZ, RZ, R3, P0 ;  /* 0x000000ffff087224 */ /* 0x000fe200000e0603 */
[----:B0-----:R-:W-:-:S04]  /*0650*/  LEA R6, P0, R7, UR10, 0x3 ;  /* 0x0000000a07067c11 */ /* 0x001fc8000f8018ff */
[----:B------:R-:W-:-:S05]  /*0660*/  LEA.HI.X R7, R7, UR11, R8, 0x3, P0 ;  /* 0x0000000b07077c11 */ /* 0x000fca00080f1c08 */
[----:B------:R-:W2:Y:S04]  /*0670*/  LDG.E R9, desc[UR8][R6.64+0x4] ;  /* 0x0000040806097981 */ /* 0x000ea8000c1e1900 */
[----:B------:R-:W3:Y:S04]  /*0680*/  LDG.E R8, desc[UR8][R6.64+0xc] ;  /* 0x00000c0806087981 */ /* 0x000ee8000c1e1900 */
[----:B------:R-:W4:Y:S04]  /*0690*/  LDG.E R10, desc[UR8][R6.64+0x14] ;  /* 0x00001408060a7981 */ /* 0x000f28000c1e1900 */
[----:B------:R-:W5:Y:S01]  /*06a0*/  LDG.E R11, desc[UR8][R6.64+0x1c] ;  /* 0x00001c08060b7981 */ /* 0x000f62000c1e1900 */
[----:B------:R-:W-:Y:S01]  /*06b0*/  UIADD3 UR4, UPT, UPT, UR4, 0x4, URZ ;  /* 0x0000000404047890 */ /* 0x000fe2000fffe0ff */
[----:B--2---:R-:W-:-:S02]  /*06c0*/  ISETP.NE.AND P3, PT, R9, RZ, PT ;  /* 0x000000ff0900720c */ /* 0x004fc40003f65270 */
[----:B------:R-:W-:Y:S02]  /*06d0*/  ISETP.NE.AND P2, PT, R9, RZ, PT ;  /* 0x000000ff0900720c */ /* 0x000fe40003f45270 */
[C---:B---3--:R-:W-:Y:S02]  /*06e0*/  ISETP.NE.AND P0, PT, R8.reuse, RZ, PT ;  /* 0x000000ff0800720c */ /* 0x048fe40003f05270 */
[----:B------:R-:W-:Y:S01]  /*06f0*/  ISETP.NE.AND P1, PT, R8, RZ, PT ;  /* 0x000000ff0800720c */ /* 0x000fe20003f25270 */
[----:B------:R-:W-:Y:S01]  /*0700*/  VIADD R8, R5, 0x1 ;  /* 0x0000000105087836 */ /* 0x000fe20000000000 */
[----:B------:R-:W-:-:S05]  /*0710*/  IADD3 R9, PT, PT, R0, 0x1, RZ ;  /* 0x0000000100097810 */ /* 0x000fca0007ffe0ff */
[----:B------:R-:W-:Y:S01]  /*0720*/  @P3 IMAD.MOV R8, RZ, RZ, R5 ;  /* 0x000000ffff083224 */ /* 0x000fe200078e0205 */
[C---:B----4-:R-:W-:Y:S01]  /*0730*/  ISETP.NE.AND P3, PT, R10.reuse, RZ, PT ;  /* 0x000000ff0a00720c */ /* 0x050fe20003f65270 */
[----:B------:R-:W-:Y:S01]  /*0740*/  @!P2 IMAD.MOV R9, RZ, RZ, R0 ;  /* 0x000000ffff09a224 */ /* 0x000fe200078e0200 */
[----:B------:R-:W-:Y:S01]  /*0750*/  ISETP.NE.AND P2, PT, R10, RZ, PT ;  /* 0x000000ff0a00720c */ /* 0x000fe20003f45270 */
[----:B------:R-:W-:Y:S02]  /*0760*/  VIADD R0, R8, 0x1 ;  /* 0x0000000108007836 */ /* 0x000fe40000000000 */
[----:B------:R-:W-:Y:S01]  /*0770*/  @P1 IMAD.MOV R0, RZ, RZ, R8 ;  /* 0x000000ffff001224 */ /* 0x000fe200078e0208 */
[----:B------:R-:W-:Y:S01]  /*0780*/  IADD3 R5, PT, PT, R9, 0x1, RZ ;  /* 0x0000000109057810 */ /* 0x000fe20007ffe0ff */
[----:B------:R-:W-:Y:S01]  /*0790*/  @!P0 IMAD.MOV R5, RZ, RZ, R9 ;  /* 0x000000ffff058224 */ /* 0x000fe200078e0209 */
[C---:B-----5:R-:W-:Y:S01]  /*07a0*/  ISETP.NE.AND P0, PT, R11.reuse, RZ, PT ;  /* 0x000000ff0b00720c */ /* 0x060fe20003f05270 */
[----:B------:R-:W-:Y:S01]  /*07b0*/  VIADD R6, R0, 0x1 ;  /* 0x0000000100067836 */ /* 0x000fe20000000000 */
[----:B------:R-:W-:-:S02]  /*07c0*/  ISETP.NE.AND P1, PT, R11, RZ, PT ;  /* 0x000000ff0b00720c */ /* 0x000fc40003f25270 */
[----:B------:R-:W-:Y:S01]  /*07d0*/  IADD3 R7, PT, PT, R5, 0x1, RZ ;  /* 0x0000000105077810 */ /* 0x000fe20007ffe0ff */
[----:B------:R-:W-:Y:S02]  /*07e0*/  @!P3 IMAD.MOV R7, RZ, RZ, R5 ;  /* 0x000000ffff07b224 */ /* 0x000fe400078e0205 */
[----:B------:R-:W-:-:S03]  /*07f0*/  @P2 IMAD.MOV R6, RZ, RZ, R0 ;  /* 0x000000ffff062224 */ /* 0x000fc600078e0200 */
[----:B------:R-:W-:Y:S01]  /*0800*/  IADD3 R0, PT, PT, R7, 0x1, RZ ;  /* 0x0000000107007810 */ /* 0x000fe20007ffe0ff */
[----:B------:R-:W-:Y:S02]  /*0810*/  VIADD R5, R6, 0x1 ;  /* 0x0000000106057836 */ /* 0x000fe40000000000 */
[----:B------:R-:W-:Y:S02]  /*0820*/  @!P0 IMAD.MOV R0, RZ, RZ, R7 ;  /* 0x000000ffff008224 */ /* 0x000fe400078e0207 */
[----:B------:R-:W-:-:S07]  /*0830*/  @P1 IMAD.MOV R5, RZ, RZ, R6 ;  /* 0x000000ffff051224 */ /* 0x000fce00078e0206 */
.L_x_3:
[----:B------:R-:W-:Y:S05]  /*0840*/  BRA.U !UP1, `(.L_x_0) ;  /* 0x00000001099c7547 */ /* 0x000fea000b800000 */
[----:B------:R-:W-:Y:S02]  /*0850*/  UISETP.NE.AND UP0, UPT, UR7, 0x1, UPT ;  /* 0x000000010700788c */ /* 0x000fe4000bf05270 */
[----:B------:R-:W-:-:S04]  /*0860*/  ULOP3.LUT UR5, UR5, 0x1, URZ, 0xc0, !UPT ;  /* 0x0000000105057892 */ /* 0x000fc8000f8ec0ff */
[----:B------:R-:W-:-:S03]  /*0870*/  UISETP.NE.U32.AND UP1, UPT, UR5, 0x1, UPT ;  /* 0x000000010500788c */ /* 0x000fc6000bf25070 */
[----:B------:R-:W-:Y:S08]  /*0880*/  BRA.U !UP0, `(.L_x_4) ;  /* 0x0000000108507547 */ /* 0x000ff0000b800000 */
[----:B------:R-:W0:Y:S01]  /*0890*/  LDCU.64 UR6, c[0x0][0x380] ;  /* 0x00007000ff0677ac */ /* 0x000e220008000a00 */
[----:B------:R-:W-:-:S05]  /*08a0*/  IADD3 R7, P0, PT, R2, UR4, RZ ;  /* 0x0000000402077c10 */ /* 0x000fca000ff1e0ff */
[----:B------:R-:W-:Y:S01]  /*08b0*/  IMAD.X R8, RZ, RZ, R3, P0 ;  /* 0x000000ffff087224 */ /* 0x000fe200000e0603 */
[----:B0-----:R-:W-:-:S04]  /*08c0*/  LEA R6, P0, R7, UR6, 0x3 ;  /* 0x0000000607067c11 */ /* 0x001fc8000f8018ff */
[----:B------:R-:W-:-:S05]  /*08d0*/  LEA.HI.X R7, R7, UR7, R8, 0x3, P0 ;  /* 0x0000000707077c11 */ /* 0x000fca00080f1c08 */
[----:B------:R-:W2:Y:S04]  /*08e0*/  LDG.E R9, desc[UR8][R6.64+0x4] ;  /* 0x0000040806097981 */ /* 0x000ea8000c1e1900 */
[----:B------:R-:W3:Y:S01]  /*08f0*/  LDG.E R8, desc[UR8][R6.64+0xc] ;  /* 0x00000c0806087981 */ /* 0x000ee2000c1e1900 */
[----:B------:R-:W-:Y:S01]  /*0900*/  UIADD3 UR4, UPT, UPT, UR4, 0x2, URZ ;  /* 0x0000000204047890 */ /* 0x000fe2000fffe0ff */
[C---:B--2---:R-:W-:Y:S02]  /*0910*/  ISETP.NE.AND P1, PT, R9.reuse, RZ, PT ;  /* 0x000000ff0900720c */ /* 0x044fe40003f25270 */
[----:B------:R-:W-:Y:S01]  /*0920*/  ISETP.NE.AND P0, PT, R9, RZ, PT ;  /* 0x000000ff0900720c */ /* 0x000fe20003f05270 */
[----:B------:R-:W-:Y:S01]  /*0930*/  VIADD R9, R0, 0x1 ;  /* 0x0000000100097836 */ /* 0x000fe20000000000 */
[----:B---3--:R-:W-:-:S02]  /*0940*/  ISETP.NE.AND P2, PT, R8, RZ, PT ;  /* 0x000000ff0800720c */ /* 0x008fc40003f45270 */
[----:B------:R-:W-:Y:S02]  /*0950*/  ISETP.NE.AND P3, PT, R8, RZ, PT ;  /* 0x000000ff0800720c */ /* 0x000fe40003f65270 */
[----:B------:R-:W-:-:S05]  /*0960*/  IADD3 R8, PT, PT, R5, 0x1, RZ ;  /* 0x0000000105087810 */ /* 0x000fca0007ffe0ff */
[----:B------:R-:W-:Y:S02]  /*0970*/  @P1 IMAD.MOV R8, RZ, RZ, R5 ;  /* 0x000000ffff081224 */ /* 0x000fe400078e0205 */
[----:B------:R-:W-:-:S03]  /*0980*/  @!P0 IMAD.MOV R9, RZ, RZ, R0 ;  /* 0x000000ffff098224 */ /* 0x000fc600078e0200 */
[----:B------:R-:W-:Y:S01]  /*0990*/  IADD3 R5, PT, PT, R8, 0x1, RZ ;  /* 0x0000000108057810 */ /* 0x000fe20007ffe0ff */
[----:B------:R-:W-:Y:S02]  /*09a0*/  VIADD R0, R9, 0x1 ;  /* 0x0000000109007836 */ /* 0x000fe40000000000 */
[----:B------:R-:W-:Y:S02]  /*09b0*/  @P3 IMAD.MOV R5, RZ, RZ, R8 ;  /* 0x000000ffff053224 */ /* 0x000fe400078e0208 */
[----:B------:R-:W-:-:S07]  /*09c0*/  @!P2 IMAD.MOV R0, RZ, RZ, R9 ;  /* 0x000000ffff00a224 */ /* 0x000fce00078e0209 */
.L_x_4:
[----:B------:R-:W-:Y:S05]  /*09d0*/  BRA.U UP1, `(.L_x_0) ;  /* 0x0000000101387547 */ /* 0x000fea000b800000 */
[----:B------:R-:W0:Y:S01]  /*09e0*/  LDCU.64 UR6, c[0x0][0x380] ;  /* 0x00007000ff0677ac */ /* 0x000e220008000a00 */
[----:B------:R-:W-:-:S04]  /*09f0*/  IADD3 R6, P0, PT, R2, UR4, RZ ;  /* 0x0000000402067c10 */ /* 0x000fc8000ff1e0ff */
[----:B------:R-:W-:Y:S02]  /*0a00*/  IADD3.X R3, PT, PT, RZ, R3, RZ, P0, !PT ;  /* 0x00000003ff037210 */ /* 0x000fe400007fe4ff */
[----:B0-----:R-:W-:-:S04]  /*0a10*/  LEA R2, P0, R6, UR6, 0x3 ;  /* 0x0000000606027c11 */ /* 0x001fc8000f8018ff */
[----:B------:R-:W-:-:S05]  /*0a20*/  LEA.HI.X R3, R6, UR7, R3, 0x3, P0 ;  /* 0x0000000706037c11 */ /* 0x000fca00080f1c03 */
[----:B------:R-:W2:Y:S01]  /*0a30*/  LDG.E R2, desc[UR8][R2.64+0x4] ;  /* 0x0000040802027981 */ /* 0x000ea2000c1e1900 */
[----:B------:R-:W-:Y:S02]  /*0a40*/  VIADD R7, R0, 0x1 ;  /* 0x0000000100077836 */ /* 0x000fe40000000000 */
[----:B------:R-:W-:Y:S01]  /*0a50*/  VIADD R6, R5, 0x1 ;  /* 0x0000000105067836 */ /* 0x000fe20000000000 */
[C---:B--2---:R-:W-:Y:S02]  /*0a60*/  ISETP.NE.AND P0, PT, R2.reuse, RZ, PT ;  /* 0x000000ff0200720c */ /* 0x044fe40003f05270 */
[----:B------:R-:W-:-:S11]  /*0a70*/  ISETP.NE.AND P1, PT, R2, RZ, PT ;  /* 0x000000ff0200720c */ /* 0x000fd60003f25270 */
[----:B------:R-:W-:Y:S02]  /*0a80*/  @!P0 IADD3 R7, PT, PT, R0, RZ, RZ ;  /* 0x000000ff00078210 */ /* 0x000fe40007ffe0ff */
[----:B------:R-:W-:-:S03]  /*0a90*/  @P1 IMAD.MOV R6, RZ, RZ, R5 ;  /* 0x000000ffff061224 */ /* 0x000fc600078e0205 */
[----:B------:R-:W-:Y:S02]  /*0aa0*/  IMAD.MOV.U32 R0, RZ, RZ, R7 ;  /* 0x000000ffff007224 */ /* 0x000fe400078e0007 */
[----:B------:R-:W-:-:S07]  /*0ab0*/  IMAD.MOV.U32 R5, RZ, RZ, R6 ;  /* 0x000000ffff057224 */ /* 0x000fce00078e0006 */
.L_x_0:
[----:B------:R-:W0:Y:S01]  /*0ac0*/  LDC.64 R2, c[0x0][0x398] ;  /* 0x0000e600ff027b82 */ /* 0x000e220000000a00 */
[----:B------:R-:W-:Y:S01]  /*0ad0*/  ISETP.GT.U32.AND P0, PT, R0, R5, PT ;  /* 0x000000050000720c */ /* 0x000fe20003f04070 */
[----:B0-----:R-:W-:-:S03]  /*0ae0*/  IMAD.WIDE R4, R4, 0x4, R2 ;  /* 0x0000000404047825 */ /* 0x001fc600078e0202 */
[----:B------:R-:W-:-:S05]  /*0af0*/  SEL R3, RZ, 0x1, !P0 ;  /* 0x00000001ff037807 */ /* 0x000fca0004000000 */
[----:B------:R-:W-:Y:S01]  /*0b00*/  STG.E desc[UR8][R4.64], R3 ;  /* 0x0000000304007986 */ /* 0x000fe2000c101908 */
[----:B------:R-:W-:Y:S05]  /*0b10*/  EXIT ;  /* 0x000000000000794d */ /* 0x000fea0003800000 */
.L_x_5:
[----:B------:R-:W-:-:S00]  /*0b20*/  BRA `(.L_x_5) ;  /* 0xfffffffc00fc7947 */ /* 0x000fc0000383ffff */
[----:B------:R-:W-:-:S00]  /*0b30*/  NOP ;  /* 0x0000000000007918 */ /* 0x000fc00000000000 */
        /* <DEDUP_REMOVED lines=12> */
.L_x_22:


//--------------------- .text._Z20quickselect_per_testP9DistLabeliii --------------------------
	.section	.text._Z20quickselect_per_testP9DistLabeliii,"ax",@progbits
	.align	128
        .global         _Z20quickselect_per_testP9DistLabeliii
        .type           _Z20quickselect_per_testP9DistLabeliii,@function
        .size           _Z20quickselect_per_testP9DistLabeliii,(.L_x_23 - _Z20quickselect_per_testP9DistLabeliii)
        .other          _Z20quickselect_per_testP9DistLabeliii,@"STO_CUDA_ENTRY STV_DEFAULT"
_Z20quickselect_per_testP9DistLabeliii:
.text._Z20quickselect_per_testP9DistLabeliii:
        /* <DEDUP_REMOVED lines=8> */
[----:B------:R-:W0:Y:S02]  /*0080*/  LDC R13, c[0x0][0x388] ;  /* 0x0000e200ff0d7b82 */ /* 0x000e240000000800 */
[----:B0-----:R-:W-:-:S13]  /*0090*/  ISETP.GE.AND P0, PT, R13, 0x2, PT ;  /* 0x000000020d00780c */ /* 0x001fda0003f06270 */
[----:B------:R-:W-:Y:S05]  /*00a0*/  @!P0 EXIT ;  /* 0x000000000000894d */ /* 0x000fea0003800000 */
[----:B------:R-:W0:Y:S01]  /*00b0*/  LDCU.64 UR8, c[0x0][0x380] ;  /* 0x00007000ff0877ac */ /* 0x000e220008000a00 */
[----:B------:R-:W-:Y:S02]  /*00c0*/  SHF.R.S32.HI R3, RZ, 0x1f, R13 ;  /* 0x0000001fff037819 */ /* 0x000fe4000001140d */
[----:B------:R-:W-:Y:S01]  /*00d0*/  SHF.R.S32.HI R0, RZ, 0x1f, R6 ;  /* 0x0000001fff007819 */ /* 0x000fe20000011406 */
[----:B------:R-:W1:Y:S02]  /*00e0*/  LDCU UR4, c[0x0][0x390] ;  /* 0x00007200ff0477ac */ /* 0x000e640008000800 */
[----:B------:R-:W-:Y:S02]  /*00f0*/  IMAD R3, R3, R6, RZ ;  /* 0x0000000603037224 */ /* 0x000fe400078e02ff */
[-C--:B------:R-:W-:Y:S01]  /*0100*/  IMAD.WIDE.U32 R6, R6, R13.reuse, RZ ;  /* 0x0000000d06067225 */ /* 0x080fe200078e00ff */
[----:B------:R-:W2:Y:S03]  /*0110*/  LDCU.64 UR6, c[0x0][0x358] ;  /* 0x00006b00ff0677ac */ /* 0x000ea60008000a00 */
[----:B------:R-:W-:-:S02]  /*0120*/  IMAD R3, R0, R13, R3 ;  /* 0x0000000d00037224 */ /* 0x000fc400078e0203 */
[----:B------:R-:W-:Y:S02]  /*0130*/  HFMA2 R0, -RZ, RZ, 0, 0 ;  /* 0x00000000ff007431 */ /* 0x000fe400000001ff */
[----:B------:R-:W-:Y:S02]  /*0140*/  VIADD R13, R13, 0xffffffff ;  /* 0xffffffff0d0d7836 */ /* 0x000fe40000000000 */
[----:B------:R-:W-:Y:S01]  /*0150*/  IMAD.IADD R3, R7, 0x1, R3 ;  /* 0x0000000107037824 */ /* 0x000fe200078e0203 */
[----:B0-----:R-:W-:-:S04]  /*0160*/  LEA R2, P0, R6, UR8, 0x3 ;  /* 0x0000000806027c11 */ /* 0x001fc8000f8018ff */
[----:B------:R-:W-:Y:S01]  /*0170*/  IADD3 R4, P1, PT, R2, 0x4, RZ ;  /* 0x0000000402047810 */ /* 0x000fe20007f3e0ff */
[----:B-1----:R-:W-:Y:S01]  /*0180*/  UIADD3 UR4, UPT, UPT, UR4, -0x1, URZ ;  /* 0xffffffff04047890 */ /* 0x002fe2000fffe0ff */
[----:B------:R-:W-:-:S05]  /*0190*/  LEA.HI.X R3, R6, UR9, R3, 0x3, P0 ;  /* 0x0000000906037c11 */ /* 0x000fca00080f1c03 */
[----:B--2---:R-:W-:-:S07]  /*01a0*/  IMAD.X R5, RZ, RZ, R3, P1 ;  /* 0x000000ffff057224 */ /* 0x004fce00008e0603 */
.L_x_10:
[----:B01----:R-:W-:-:S05]  /*01b0*/  IMAD.WIDE R6, R13, 0x8, R2 ;  /* 0x000000080d067825 */ /* 0x003fca00078e0202 */
[----:B------:R0:W5:Y:S01]  /*01c0*/  LDG.E R14, desc[UR6][R6.64] ;  /* 0x00000006060e7981 */ /* 0x000162000c1e1900 */
[----:B------:R-:W-:Y:S01]  /*01d0*/  IMAD.MOV.U32 R12, RZ, RZ, R0 ;  /* 0x000000ffff0c7224 */ /* 0x000fe200078e0000 */
[----:B------:R-:W-:Y:S03]  /*01e0*/  BSSY.RECONVERGENT B0, `(.L_x_6) ;  /* 0x0000015000007945 */ /* 0x000fe60003800200 */
[----:B------:R-:W-:Y:S01]  /*01f0*/  IMAD.MOV.U32 R15, RZ, RZ, R12 ;  /* 0x000000ffff0f7224 */ /* 0x000fe200078e000c */
[----:B------:R-:W-:-:S07]  /*0200*/  MOV R0, R12 ;  /* 0x0000000c00007202 */ /* 0x000fce0000000f00 */
.L_x_9:
[----:B-1----:R-:W-:-:S05]  /*0210*/  IMAD.WIDE R10, R0, 0x8, R4 ;  /* 0x00000008000a7825 */ /* 0x002fca00078e0204 */
[----:B------:R-:W2:Y:S01]  /*0220*/  LDG.E R23, desc[UR6][R10.64+-0x4] ;  /* 0xfffffc060a177981 */ /* 0x000ea2000c1e1900 */
[----:B------:R-:W-:Y:S01]  /*0230*/  IADD3 R0, PT, PT, R0, 0x1, RZ ;  /* 0x0000000100007810 */ /* 0x000fe20007ffe0ff */
[----:B------:R-:W-:Y:S03]  /*0240*/  BSSY.RECONVERGENT B1, `(.L_x_7) ;  /* 0x000000d000017945 */ /* 0x000fe60003800200 */
[----:B------:R-:W-:Y:S02]  /*0250*/  ISETP.GE.AND P1, PT, R0, R13, PT ;  /* 0x0000000d0000720c */ /* 0x000fe40003f26270 */
[----:B--2--5:R-:W-:-:S13]  /*0260*/  FSETP.GTU.AND P0, PT, R23, R14, PT ;  /* 0x0000000e1700720b */ /* 0x024fda0003f0c000 */
[----:B------:R-:W-:Y:S05]  /*0270*/  @P0 BRA `(.L_x_8) ;  /* 0x0000000000240947 */ /* 0x000fea0003800000 */
[C---:B------:R-:W-:Y:S01]  /*0280*/  IMAD.WIDE R8, R15.reuse, 0x8, R2 ;  /* 0x000000080f087825 */ /* 0x040fe200078e0202 */
[----:B------:R-:W2:Y:S04]  /*0290*/  LDG.E R21, desc[UR6][R10.64] ;  /* 0x000000060a157981 */ /* 0x000ea8000c1e1900 */
[----:B------:R-:W3:Y:S04]  /*02a0*/  LDG.E R17, desc[UR6][R8.64] ;  /* 0x0000000608117981 */ /* 0x000ee8000c1e1900 */
[----:B------:R-:W4:Y:S01]  /*02b0*/  LDG.E R19, desc[UR6][R8.64+0x4] ;  /* 0x0000040608137981 */ /* 0x000f22000c1e1900 */
[----:B------:R-:W-:-:S03]  /*02c0*/  VIADD R15, R15, 0x1 ;  /* 0x000000010f0f7836 */ /* 0x000fc60000000000 */
[----:B------:R1:W-:Y:S04]  /*02d0*/  STG.E desc[UR6][R8.64], R23 ;  /* 0x0000001708007986 */ /* 0x0003e8000c101906 */
[----:B--2---:R1:W-:Y:S04]  /*02e0*/  STG.E desc[UR6][R8.64+0x4], R21 ;  /* 0x0000041508007986 */ /* 0x0043e8000c101906 */
[----:B---3--:R1:W-:Y:S04]  /*02f0*/  STG.E desc[UR6][R10.64+-0x4], R17 ;  /* 0xfffffc110a007986 */ /* 0x0083e8000c101906 */
[----:B----4-:R1:W-:Y:S02]  /*0300*/  STG.E desc[UR6][R10.64], R19 ;  /* 0x000000130a007986 */ /* 0x0103e4000c101906 */
.L_x_8:
[----:B------:R-:W-:Y:S05]  /*0310*/  BSYNC.RECONVERGENT B1 ;  /* 0x0000000000017941 */ /* 0x000fea0003800200 */
.L_x_7:
[----:B------:R-:W-:Y:S05]  /*0320*/  @!P1 BRA `(.L_x_9) ;  /* 0xfffffffc00b89947 */ /* 0x000fea000383ffff */
[----:B------:R-:W-:Y:S05]  /*0330*/  BSYNC.RECONVERGENT B0 ;  /* 0x0000000000007941 */ /* 0x000fea0003800200 */
.L_x_6:
[C---:B-1----:R-:W-:Y:S01]  /*0340*/  IMAD.WIDE R8, R15.reuse, 0x8, R2 ;  /* 0x000000080f087825 */ /* 0x042fe200078e0202 */
[----:B------:R-:W2:Y:S04]  /*0350*/  LDG.E R19, desc[UR6][R6.64] ;  /* 0x0000000606137981 */ /* 0x000ea8000c1e1900 */
[----:B------:R-:W3:Y:S04]  /*0360*/  LDG.E R21, desc[UR6][R6.64+0x4] ;  /* 0x0000040606157981 */ /* 0x000ee8000c1e1900 */
[----:B------:R-:W4:Y:S04]  /*0370*/  LDG.E R11, desc[UR6][R8.64] ;  /* 0x00000006080b7981 */ /* 0x000f28000c1e1900 */
[----:B------:R-:W5:Y:S01]  /*0380*/  LDG.E R17, desc[UR6][R8.64+0x4] ;  /* 0x0000040608117981 */ /* 0x000f62000c1e1900 */
[----:B------:R-:W-:-:S03]  /*0390*/  ISETP.NE.AND P0, PT, R15, UR4, PT ;  /* 0x000000040f007c0c */ /* 0x000fc6000bf05270 */
[----:B--2---:R1:W-:Y:S04]  /*03a0*/  STG.E desc[UR6][R8.64], R19 ;  /* 0x0000001308007986 */ /* 0x0043e8000c101906 */
[----:B---3--:R1:W-:Y:S04]  /*03b0*/  STG.E desc[UR6][R8.64+0x4], R21 ;  /* 0x0000041508007986 */ /* 0x0083e8000c101906 */
[----:B----4-:R1:W-:Y:S04]  /*03c0*/  STG.E desc[UR6][R6.64], R11 ;  /* 0x0000000b06007986 */ /* 0x0103e8000c101906 */
[----:B-----5:R1:W-:Y:S01]  /*03d0*/  STG.E desc[UR6][R6.64+0x4], R17 ;  /* 0x0000041106007986 */ /* 0x0203e2000c101906 */
[----:B------:R-:W-:Y:S05]  /*03e0*/  @!P0 EXIT ;  /* 0x000000000000894d */ /* 0x000fea0003800000 */
[----:B------:R-:W2:Y:S01]  /*03f0*/  LDCU UR5, c[0x0][0x390] ;  /* 0x00007200ff0577ac */ /* 0x000ea20008000800 */
[C---:B------:R-:W-:Y:S02]  /*0400*/  IADD3 R0, PT, PT, R15.reuse, -0x1, RZ ;  /* 0xffffffff0f007810 */ /* 0x040fe40007ffe0ff */
[----:B--2---:R-:W-:-:S04]  /*0410*/  ISETP.GE.AND P0, PT, R15, UR5, PT ;  /* 0x000000050f007c0c */ /* 0x004fc8000bf06270 */
[----:B------:R-:W-:-:S09]  /*0420*/  SEL R13, R13, R0, !P0 ;  /* 0x000000000d0d7207 */ /* 0x000fd20004000000 */
[----:B------:R-:W-:-:S05]  /*0430*/  @!P0 VIADD R12, R15, 0x1 ;  /* 0x000000010f0c8836 */ /* 0x000fca0000000000 */
[----:B------:R-:W-:Y:S02]  /*0440*/  ISETP.GE.AND P0, PT, R12, R13, PT ;  /* 0x0000000d0c00720c */ /* 0x000fe40003f06270 */
[----:B------:R-:W-:-:S11]  /*0450*/  MOV R0, R12 ;  /* 0x0000000c00007202 */ /* 0x000fd60000000f00 */
[----:B------:R-:W-:Y:S05]  /*0460*/  @!P0 BRA `(.L_x_10) ;  /* 0xfffffffc00508947 */ /* 0x000fea000383ffff */
[----:B------:R-:W-:Y:S05]  /*0470*/  EXIT ;  /* 0x000000000000794d */ /* 0x000fea0003800000 */
.L_x_11:
        /* <DEDUP_REMOVED lines=16> */
.L_x_23:


//--------------------- .text._Z23compute_distances_batchPKfS0_PKiP9DistLabeliii --------------------------
	.section	.text._Z23compute_distances_batchPKfS0_PKiP9DistLabeliii,"ax",@progbits
	.align	128
        .global         _Z23compute_distances_batchPKfS0_PKiP9DistLabeliii
        .type           _Z23compute_distances_batchPKfS0_PKiP9DistLabeliii,@function
        .size           _Z23compute_distances_batchPKfS0_PKiP9DistLabeliii,(.L_x_21 - _Z23compute_distances_batchPKfS0_PKiP9DistLabeliii)
        .other          _Z23compute_distances_batchPKfS0_PKiP9DistLabeliii,@"STO_CUDA_ENTRY STV_DEFAULT"
_Z23compute_distances_batchPKfS0_PKiP9DistLabeliii:
.text._Z23compute_distances_batchPKfS0_PKiP9DistLabeliii:
[----:B------:R-:W-:Y:S01]  /*0000*/  LDC R1, c[0x0][0x37c] ;  /* 0x0000df00ff017b82 */ /* 0x000fe20000000800 */
[----:B------:R-:W0:Y:S07]  /*0010*/  S2R R0, SR_TID.Y ;  /* 0x0000000000007919 */ /* 0x000e2e0000002200 */
[----:B------:R-:W1:Y:S01]  /*0020*/  LDC R2, c[0x0][0x360] ;  /* 0x0000d800ff027b82 */ /* 0x000e620000000800 */
[----:B------:R-:W2:Y:S01]  /*0030*/  LDCU.64 UR6, c[0x0][0x3a0] ;  /* 0x00007400ff0677ac */ /* 0x000ea20008000a00 */
[----:B------:R-:W1:Y:S06]  /*0040*/  S2R R3, SR_TID.X ;  /* 0x0000000000037919 */ /* 0x000e6c0000002100 */
[----:B------:R-:W0:Y:S08]  /*0050*/  S2UR UR5, SR_CTAID.Y ;  /* 0x00000000000579c3 */ /* 0x000e300000002600 */
[----:B------:R-:W0:Y:S08]  /*0060*/  LDC R13, c[0x0][0x364] ;  /* 0x0000d900ff0d7b82 */ /* 0x000e300000000800 */
[----:B------:R-:W1:Y:S01]  /*0070*/  S2UR UR4, SR_CTAID.X ;  /* 0x00000000000479c3 */ /* 0x000e620000002500 */
[----:B0-----:R-:W-:-:S05]  /*0080*/  IMAD R13, R13, UR5, R0 ;  /* 0x000000050d0d7c24 */ /* 0x001fca000f8e0200 */
[----:B--2---:R-:W-:Y:S01]  /*0090*/  ISETP.GE.AND P0, PT, R13, UR7, PT ;  /* 0x000000070d007c0c */ /* 0x004fe2000bf06270 */
[----:B-1----:R-:W-:-:S05]  /*00a0*/  IMAD R2, R2, UR4, R3 ;  /* 0x0000000402027c24 */ /* 0x002fca000f8e0203 */
[----:B------:R-:W-:-:S13]  /*00b0*/  ISETP.GE.OR P0, PT, R2, UR6, P0 ;  /* 0x0000000602007c0c */ /* 0x000fda0008706670 */
[----:B------:R-:W-:Y:S05]  /*00c0*/  @P0 EXIT ;  /* 0x000000000000094d */ /* 0x000fea0003800000 */
[----:B------:R-:W0:Y:S01]  /*00d0*/  LDC R0, c[0x0][0x3a8] ;  /* 0x0000ea00ff007b82 */ /* 0x000e220000000800 */
[----:B------:R-:W1:Y:S01]  /*00e0*/  LDCU.64 UR4, c[0x0][0x358] ;  /* 0x00006b00ff0477ac */ /* 0x000e620008000a00 */
[----:B------:R-:W-:Y:S01]  /*00f0*/  SHF.R.S32.HI R3, RZ, 0x1f, R2 ;  /* 0x0000001fff037819 */ /* 0x000fe20000011402 */
[----:B------:R-:W-:Y:S01]  /*0100*/  IMAD.MOV.U32 R12, RZ, RZ, RZ ;  /* 0x000000ffff0c7224 */ /* 0x000fe200078e00ff */
[----:B0-----:R-:W-:-:S13]  /*0110*/  ISETP.GE.AND P0, PT, R0, 0x1, PT ;  /* 0x000000010000780c */ /* 0x001fda0003f06270 */
[----:B-1----:R-:W-:Y:S05]  /*0120*/  @!P0 BRA `(.L_x_12) ;  /* 0x0000000800088947 */ /* 0x002fea0003800000 */
[----:B------:R-:W-:Y:S01]  /*0130*/  ISETP.GE.U32.AND P1, PT, R0, 0x8, PT ;  /* 0x000000080000780c */ /* 0x000fe20003f26070 */
[----:B------:R-:W-:Y:S01]  /*0140*/  IMAD.WIDE.U32 R4, R13, R0, RZ ;  /* 0x000000000d047225 */ /* 0x000fe200078e00ff */
[----:B------:R-:W-:-:S03]  /*0150*/  SHF.R.S32.HI R6, RZ, 0x1f, R0 ;  /* 0x0000001fff067819 */ /* 0x000fc60000011400 */
[----:B------:R-:W-:Y:S01]  /*0160*/  HFMA2 R15, -RZ, RZ, 0, 0 ;  /* 0x00000000ff0f7431 */ /* 0x000fe200000001ff */
[----:B------:R-:W-:Y:S01]  /*0170*/  LOP3.LUT R22, R0, 0x7, RZ, 0xc0, !PT ;  /* 0x0000000700167812 */ /* 0x000fe200078ec0ff */
[----:B------:R-:W-:Y:S02]  /*0180*/  IMAD.MOV.U32 R12, RZ, RZ, RZ ;  /* 0x000000ffff0c7224 */ /* 0x000fe400078e00ff */
[----:B------:R-:W-:Y:S01]  /*0190*/  IMAD R17, R6, R13, RZ ;  /* 0x0000000d06117224 */ /* 0x000fe200078e02ff */
[----:B------:R-:W-:Y:S01]  /*01a0*/  ISETP.NE.AND P0, PT, R22, RZ, PT ;  /* 0x000000ff1600720c */ /* 0x000fe20003f05270 */
[----:B------:R-:W-:-:S04]  /*01b0*/  IMAD.WIDE R6, R2, R0, RZ ;  /* 0x0000000002067225 */ /* 0x000fc800078e02ff */
[----:B------:R-:W-:Y:S01]  /*01c0*/  IMAD.IADD R17, R5, 0x1, R17 ;  /* 0x0000000105117824 */ /* 0x000fe200078e0211 */
[----:B------:R-:W-:Y:S07]  /*01d0*/  @!P1 BRA `(.L_x_13) ;  /* 0x0000000000cc9947 */ /* 0x000fee0003800000 */
[----:B------:R-:W0:Y:S01]  /*01e0*/  LDCU.128 UR8, c[0x0][0x380] ;  /* 0x00007000ff0877ac */ /* 0x000e220008000c00 */
[----:B------:R-:W-:Y:S02]  /*01f0*/  LOP3.LUT R15, R0, 0x7ffffff8, RZ, 0xc0, !PT ;  /* 0x7ffffff8000f7812 */ /* 0x000fe400078ec0ff */
[----:B------:R-:W-:-:S03]  /*0200*/  MOV R12, RZ ;  /* 0x000000ff000c7202 */ /* 0x000fc60000000f00 */
[----:B------:R-:W-:Y:S01]  /*0210*/  IMAD.MOV R14, RZ, RZ, -R15 ;  /* 0x000000ffff0e7224 */ /* 0x000fe200078e0a0f */
[----:B0-----:R-:W-:Y:S02]  /*0220*/  LEA R8, P3, R6, UR8, 0x2 ;  /* 0x0000000806087c11 */ /* 0x001fe4000f8610ff */
[----:B------:R-:W-:Y:S02]  /*0230*/  LEA R10, P1, R4, UR10, 0x2 ;  /* 0x0000000a040a7c11 */ /* 0x000fe4000f8210ff */
[----:B------:R-:W-:Y:S02]  /*0240*/  IADD3 R8, P4, PT, R8, 0x10, RZ ;  /* 0x0000001008087810 */ /* 0x000fe40007f9e0ff */
[----:B------:R-:W-:Y:S02]  /*0250*/  LEA.HI.X R9, R6, UR9, R7, 0x2, P3 ;  /* 0x0000000906097c11 */ /* 0x000fe400098f1407 */
[----:B------:R-:W-:Y:S02]  /*0260*/  IADD3 R10, P2, PT, R10, 0x10, RZ ;  /* 0x000000100a0a7810 */ /* 0x000fe40007f5e0ff */
[----:B------:R-:W-:Y:S01]  /*0270*/  LEA.HI.X R11, R4, UR11, R17, 0x2, P1 ;  /* 0x0000000b040b7c11 */ /* 0x000fe200088f1411 */
[----:B------:R-:W-:-:S03]  /*0280*/  IMAD.X R9, RZ, RZ, R9, P4 ;  /* 0x000000ffff097224 */ /* 0x000fc600020e0609 */
[----:B------:R-:W-:-:S07]  /*0290*/  IADD3.X R11, PT, PT, RZ, R11, RZ, P2, !PT ;  /* 0x0000000bff0b7210 */ /* 0x000fce00017fe4ff */
.L_x_14:
[----:B------:R-:W2:Y:S04]  /*02a0*/  LDG.E R20, desc[UR4][R10.64+-0x10] ;  /* 0xfffff0040a147981 */ /* 0x000ea8000c1e1900 */
[----:B------:R-:W2:Y:S04]  /*02b0*/  LDG.E R23, desc[UR4][R8.64+-0x10] ;  /* 0xfffff00408177981 */ /* 0x000ea8000c1e1900 */
[----:B------:R-:W3:Y:S04]  /*02c0*/  LDG.E R24, desc[UR4][R10.64+-0xc] ;  /* 0xfffff4040a187981 */ /* 0x000ee8000c1e1900 */
[----:B------:R-:W3:Y:S04]  /*02d0*/  LDG.E R25, desc[UR4][R8.64+-0xc] ;  /* 0xfffff40408197981 */ /* 0x000ee8000c1e1900 */
[----:B------:R-:W4:Y:S04]  /*02e0*/  LDG.E R21, desc[UR4][R10.64+-0x8] ;  /* 0xfffff8040a157981 */ /* 0x000f28000c1e1900 */
[----:B------:R-:W4:Y:S04]  /*02f0*/  LDG.E R18, desc[UR4][R8.64+-0x8] ;  /* 0xfffff80408127981 */ /* 0x000f28000c1e1900 */
[----:B------:R-:W5:Y:S04]  /*0300*/  LDG.E R19, desc[UR4][R10.64+-0x4] ;  /* 0xfffffc040a137981 */ /* 0x000f68000c1e1900 */
[----:B------:R-:W5:Y:S01]  /*0310*/  LDG.E R16, desc[UR4][R8.64+-0x4] ;  /* 0xfffffc0408107981 */ /* 0x000f62000c1e1900 */
[----:B--2---:R-:W-:-:S04]  /*0320*/  FADD R23, R20, -R23 ;  /* 0x8000001714177221 */ /* 0x004fc80000000000 */
[----:B------:R-:W-:Y:S02]  /*0330*/  FFMA R20, R23, R23, R12 ;  /* 0x0000001717147223 */ /* 0x000fe4000000000c */
[----:B------:R-:W2:Y:S01]  /*0340*/  LDG.E R12, desc[UR4][R10.64] ;  /* 0x000000040a0c7981 */ /* 0x000ea2000c1e1900 */
[----:B---3--:R-:W-:-:S03]  /*0350*/  FADD R25, R24, -R25 ;  /* 0x8000001918197221 */ /* 0x008fc60000000000 */
[----:B------:R-:W2:Y:S01]  /*0360*/  LDG.E R23, desc[UR4][R8.64] ;  /* 0x0000000408177981 */ /* 0x000ea2000c1e1900 */
[----:B------:R-:W-:Y:S01]  /*0370*/  FFMA R20, R25, R25, R20 ;  /* 0x0000001919147223 */ /* 0x000fe20000000014 */
[----:B----4-:R-:W-:Y:S02]  /*0380*/  FADD R25, R21, -R18 ;  /* 0x8000001215197221 */ /* 0x010fe40000000000 */
[----:B------:R-:W3:Y:S04]  /*0390*/  LDG.E R21, desc[UR4][R10.64+0x4] ;  /* 0x000004040a157981 */ /* 0x000ee8000c1e1900 */
[----:B------:R-:W3:Y:S01]  /*03a0*/  LDG.E R18, desc[UR4][R8.64+0x4] ;  /* 0x0000040408127981 */ /* 0x000ee2000c1e1900 */
[----:B------:R-:W-:-:S03]  /*03b0*/  FFMA R24, R25, R25, R20 ;  /* 0x0000001919187223 */ /* 0x000fc60000000014 */
[----:B------:R-:W4:Y:S01]  /*03c0*/  LDG.E R25, desc[UR4][R10.64+0x8] ;  /* 0x000008040a197981 */ /* 0x000f22000c1e1900 */
[----:B-----5:R-:W-:-:S03]  /*03d0*/  FADD R27, R19, -R16 ;  /* 0x80000010131b7221 */ /* 0x020fc60000000000 */
[----:B------:R-:W4:Y:S04]  /*03e0*/  LDG.E R20, desc[UR4][R8.64+0x8] ;  /* 0x0000080408147981 */ /* 0x000f28000c1e1900 */
[----:B------:R0:W5:Y:S04]  /*03f0*/  LDG.E R19, desc[UR4][R10.64+0xc] ;  /* 0x00000c040a137981 */ /* 0x000168000c1e1900 */
[----:B------:R1:W5:Y:S01]  /*0400*/  LDG.E R16, desc[UR4][R8.64+0xc] ;  /* 0x00000c0408107981 */ /* 0x000362000c1e1900 */
[----:B------:R-:W-:Y:S01]  /*0410*/  IADD3 R14, PT, PT, R14, 0x8, RZ ;  /* 0x000000080e0e7810 */ /* 0x000fe20007ffe0ff */
[----:B------:R-:W-:-:S03]  /*0420*/  FFMA R24, R27, R27, R24 ;  /* 0x0000001b1b187223 */ /* 0x000fc60000000018 */
[----:B------:R-:W-:Y:S02]  /*0430*/  ISETP.NE.AND P1, PT, R14, RZ, PT ;  /* 0x000000ff0e00720c */ /* 0x000fe40003f25270 */
[----:B0-----:R-:W-:Y:S02]  /*0440*/  IADD3 R10, P2, PT, R10, 0x20, RZ ;  /* 0x000000200a0a7810 */ /* 0x001fe40007f5e0ff */
[----:B-1----:R-:W-:-:S03]  /*0450*/  IADD3 R8, P3, PT, R8, 0x20, RZ ;  /* 0x0000002008087810 */ /* 0x002fc60007f7e0ff */
[----:B------:R-:W-:Y:S01]  /*0460*/  IMAD.X R11, RZ, RZ, R11, P2 ;  /* 0x000000ffff0b7224 */ /* 0x000fe200010e060b */
[----:B------:R-:W-:Y:S01]  /*0470*/  IADD3.X R9, PT, PT, RZ, R9, RZ, P3, !PT ;  /* 0x00000009ff097210 */ /* 0x000fe20001ffe4ff */
[----:B--2---:R-:W-:-:S04]  /*0480*/  FADD R23, R12, -R23 ;  /* 0x800000170c177221 */ /* 0x004fc80000000000 */
[----:B------:R-:W-:Y:S01]  /*0490*/  FFMA R24, R23, R23, R24 ;  /* 0x0000001717187223 */ /* 0x000fe20000000018 */
[----:B---3--:R-:W-:-:S04]  /*04a0*/  FADD R21, R21, -R18 ;  /* 0x8000001215157221 */ /* 0x008fc80000000000 */
[----:B------:R-:W-:Y:S01]  /*04b0*/  FFMA R24, R21, R21, R24 ;  /* 0x0000001515187223 */ /* 0x000fe20000000018 */
[----:B----4-:R-:W-:-:S04]  /*04c0*/  FADD R25, R25, -R20 ;  /* 0x8000001419197221 */ /* 0x010fc80000000000 */
[----:B------:R-:W-:Y:S01]  /*04d0*/  FFMA R24, R25, R25, R24 ;  /* 0x0000001919187223 */ /* 0x000fe20000000018 */
[----:B-----5:R-:W-:-:S04]  /*04e0*/  FADD R19, R19, -R16 ;  /* 0x8000001013137221 */ /* 0x020fc80000000000 */
[----:B------:R-:W-:Y:S01]  /*04f0*/  FFMA R12, R19, R19, R24 ;  /* 0x00000013130c7223 */ /* 0x000fe20000000018 */
[----:B------:R-:W-:Y:S06]  /*0500*/  @P1 BRA `(.L_x_14) ;  /* 0xfffffffc00641947 */ /* 0x000fec000383ffff */
.L_x_13:
[----:B------:R-:W-:Y:S05]  /*0510*/  @!P0 BRA `(.L_x_12) ;  /* 0x00000004000c8947 */ /* 0x000fea0003800000 */
[----:B------:R-:W-:Y:S02]  /*0520*/  ISETP.GE.U32.AND P1, PT, R22, 0x4, PT ;  /* 0x000000041600780c */ /* 0x000fe40003f26070 */
[----:B------:R-:W-:-:S04]  /*0530*/  LOP3.LUT R24, R0, 0x3, RZ, 0xc0, !PT ;  /* 0x0000000300187812 */ /* 0x000fc800078ec0ff */
[----:B------:R-:W-:-:S07]  /*0540*/  ISETP.NE.AND P0, PT, R24, RZ, PT ;  /* 0x000000ff1800720c */ /* 0x000fce0003f05270 */
[----:B------:R-:W-:Y:S06]  /*0550*/  @!P1 BRA `(.L_x_15) ;  /* 0x0000000000689947 */ /* 0x000fec0003800000 */
[----:B------:R-:W0:Y:S01]  /*0560*/  LDCU.128 UR8, c[0x0][0x380] ;  /* 0x00007000ff0877ac */ /* 0x000e220008000c00 */
[----:B------:R-:W-:Y:S02]  /*0570*/  IADD3 R9, P1, PT, R15, R4, RZ ;  /* 0x000000040f097210 */ /* 0x000fe40007f3e0ff */
[----:B------:R-:W-:-:S03]  /*0580*/  IADD3 R11, P3, PT, R6, R15, RZ ;  /* 0x0000000f060b7210 */ /* 0x000fc60007f7e0ff */
[----:B------:R-:W-:Y:S01]  /*0590*/  IMAD.X R16, RZ, RZ, R17, P1 ;  /* 0x000000ffff107224 */ /* 0x000fe200008e0611 */
[----:B------:R-:W-:Y:S02]  /*05a0*/  IADD3.X R14, PT, PT, RZ, R7, RZ, P3, !PT ;  /* 0x00000007ff0e7210 */ /* 0x000fe40001ffe4ff */
[----:B0-----:R-:W-:Y:S02]  /*05b0*/  LEA R8, P2, R9, UR10, 0x2 ;  /* 0x0000000a09087c11 */ /* 0x001fe4000f8410ff */
[----:B------:R-:W-:Y:S02]  /*05c0*/  LEA R10, P4, R11, UR8, 0x2 ;  /* 0x000000080b0a7c11 */ /* 0x000fe4000f8810ff */
[----:B------:R-:W-:Y:S02]  /*05d0*/  LEA.HI.X R9, R9, UR11, R16, 0x2, P2 ;  /* 0x0000000b09097c11 */ /* 0x000fe400090f1410 */
[----:B------:R-:W-:-:S03]  /*05e0*/  LEA.HI.X R11, R11, UR9, R14, 0x2, P4 ;  /* 0x000000090b0b7c11 */ /* 0x000fc6000a0f140e */
        /* <DEDUP_REMOVED lines=8> */
[----:B------:R-:W-:-:S02]  /*0670*/  VIADD R15, R15, 0x4 ;  /* 0x000000040f0f7836 */ /* 0x000fc40000000000 */
[----:B--2---:R-:W-:-:S04]  /*0680*/  FADD R19, R14, -R19 ;  /* 0x800000130e137221 */ /* 0x004fc80000000000 */
[----:B------:R-:W-:Y:S01]  /*0690*/  FFMA R12, R19, R19, R12 ;  /* 0x00000013130c7223 */ /* 0x000fe2000000000c */
[----:B---3--:R-:W-:-:S04]  /*06a0*/  FADD R21, R16, -R21 ;  /* 0x8000001510157221 */ /* 0x008fc80000000000 */
[----:B------:R-:W-:Y:S01]  /*06b0*/  FFMA R12, R21, R21, R12 ;  /* 0x00000015150c7223 */ /* 0x000fe2000000000c */
[----:B----4-:R-:W-:-:S04]  /*06c0*/  FADD R23, R18, -R23 ;  /* 0x8000001712177221 */ /* 0x010fc80000000000 */
[----:B------:R-:W-:Y:S01]  /*06d0*/  FFMA R12, R23, R23, R12 ;  /* 0x00000017170c7223 */ /* 0x000fe2000000000c */
[----:B-----5:R-:W-:-:S04]  /*06e0*/  FADD R25, R20, -R25 ;  /* 0x8000001914197221 */ /* 0x020fc80000000000 */
[----:B------:R-:W-:-:S07]  /*06f0*/  FFMA R12, R25, R25, R12 ;  /* 0x00000019190c7223 */ /* 0x000fce000000000c */
.L_x_15:
[----:B------:R-:W-:Y:S05]  /*0700*/  @!P0 BRA `(.L_x_12) ;  /* 0x0000000000908947 */ /* 0x000fea0003800000 */
[----:B------:R-:W0:Y:S01]  /*0710*/  LDC.64 R20, c[0x0][0x388] ;  /* 0x0000e200ff147b82 */ /* 0x000e220000000a00 */
[----:B------:R-:W-:Y:S02]  /*0720*/  ISETP.NE.AND P1, PT, R24, 0x1, PT ;  /* 0x000000011800780c */ /* 0x000fe40003f25270 */
[----:B------:R-:W-:-:S04]  /*0730*/  LOP3.LUT R0, R0, 0x1, RZ, 0xc0, !PT ;  /* 0x0000000100007812 */ /* 0x000fc800078ec0ff */
[----:B------:R-:W-:Y:S01]  /*0740*/  ISETP.NE.U32.AND P0, PT, R0, 0x1, PT ;  /* 0x000000010000780c */ /* 0x000fe20003f05070 */
[----:B------:R-:W1:Y:S06]  /*0750*/  LDC.64 R8, c[0x0][0x380] ;  /* 0x0000e000ff087b82 */ /* 0x000e6c0000000a00 */
[C---:B------:R-:W-:Y:S02]  /*0760*/  @P1 IADD3 R0, P2, PT, R15.reuse, R4, RZ ;  /* 0x000000040f001210 */ /* 0x040fe40007f5e0ff */
[----:B------:R-:W2:Y:S01]  /*0770*/  LDC.64 R18, c[0x0][0x388] ;  /* 0x0000e200ff127b82 */ /* 0x000ea20000000a00 */
[----:B------:R-:W-:Y:S01]  /*0780*/  @P1 IADD3 R14, P3, PT, R6, R15, RZ ;  /* 0x0000000f060e1210 */ /* 0x000fe20007f7e0ff */
[----:B------:R-:W-:Y:S01]  /*0790*/  @P1 VIADD R15, R15, 0x2 ;  /* 0x000000020f0f1836 */ /* 0x000fe20000000000 */
[----:B------:R-:W-:-:S05]  /*07a0*/  @P1 IADD3.X R5, PT, PT, RZ, R17, RZ, P2, !PT ;  /* 0x00000011ff051210 */ /* 0x000fca00017fe4ff */
[----:B------:R-:W3:Y:S01]  /*07b0*/  LDC.64 R10, c[0x0][0x380] ;  /* 0x0000e000ff0a7b82 */ /* 0x000ee20000000a00 */
[----:B0-----:R-:W-:-:S04]  /*07c0*/  @P1 LEA R20, P2, R0, R20, 0x2 ;  /* 0x0000001400141211 */ /* 0x001fc800078410ff */
[----:B------:R-:W-:Y:S02]  /*07d0*/  @P1 LEA.HI.X R21, R0, R21, R5, 0x2, P2 ;  /* 0x0000001500151211 */ /* 0x000fe400010f1405 */
[----:B------:R-:W-:Y:S02]  /*07e0*/  @P1 IADD3.X R5, PT, PT, RZ, R7, RZ, P3, !PT ;  /* 0x00000007ff051210 */ /* 0x000fe40001ffe4ff */
[----:B-1----:R-:W-:Y:S02]  /*07f0*/  @P1 LEA R8, P4, R14, R8, 0x2 ;  /* 0x000000080e081211 */ /* 0x002fe400078810ff */
[----:B------:R-:W-:Y:S02]  /*0800*/  @!P0 IADD3 R0, P3, PT, R6, R15, RZ ;  /* 0x0000000f06008210 */ /* 0x000fe40007f7e0ff */
[----:B------:R-:W-:Y:S02]  /*0810*/  @!P0 IADD3 R4, P2, PT, R15, R4, RZ ;  /* 0x000000040f048210 */ /* 0x000fe40007f5e0ff */
[----:B------:R-:W-:Y:S01]  /*0820*/  @P1 LEA.HI.X R9, R14, R9, R5, 0x2, P4 ;  /* 0x000000090e091211 */ /* 0x000fe200020f1405 */
[----:B------:R-:W-:Y:S01]  /*0830*/  @!P0 IMAD.X R6, RZ, RZ, R7, P3 ;  /* 0x000000ffff068224 */ /* 0x000fe200018e0607 */
[----:B------:R-:W-:Y:S01]  /*0840*/  @!P0 IADD3.X R17, PT, PT, RZ, R17, RZ, P2, !PT ;  /* 0x00000011ff118210 */ /* 0x000fe200017fe4ff */
[----:B------:R-:W4:Y:S01]  /*0850*/  @P1 LDG.E R5, desc[UR4][R20.64] ;  /* 0x0000000414051981 */ /* 0x000f22000c1e1900 */
[----:B--2---:R-:W-:-:S03]  /*0860*/  @!P0 LEA R18, P2, R4, R18, 0x2 ;  /* 0x0000001204128211 */ /* 0x004fc600078410ff */
[----:B------:R-:W4:Y:S01]  /*0870*/  @P1 LDG.E R14, desc[UR4][R8.64] ;  /* 0x00000004080e1981 */ /* 0x000f22000c1e1900 */
[----:B---3--:R-:W-:Y:S02]  /*0880*/  @!P0 LEA R10, P3, R0, R10, 0x2 ;  /* 0x0000000a000a8211 */ /* 0x008fe400078610ff */
[----:B------:R-:W-:Y:S01]  /*0890*/  @!P0 LEA.HI.X R19, R4, R19, R17, 0x2, P2 ;  /* 0x0000001304138211 */ /* 0x000fe200010f1411 */
[----:B------:R-:W2:Y:S01]  /*08a0*/  @P1 LDG.E R7, desc[UR4][R20.64+0x4] ;  /* 0x0000040414071981 */ /* 0x000ea2000c1e1900 */
[----:B------:R-:W-:-:S03]  /*08b0*/  @!P0 LEA.HI.X R11, R0, R11, R6, 0x2, P3 ;  /* 0x0000000b000b8211 */ /* 0x000fc600018f1406 */
[----:B------:R-:W2:Y:S04]  /*08c0*/  @P1 LDG.E R4, desc[UR4][R8.64+0x4] ;  /* 0x0000040408041981 */ /* 0x000ea8000c1e1900 */
[----:B------:R-:W3:Y:S04]  /*08d0*/  @!P0 LDG.E R18, desc[UR4][R18.64] ;  /* 0x0000000412128981 */ /* 0x000ee8000c1e1900 */
[----:B------:R-:W3:Y:S01]  /*08e0*/  @!P0 LDG.E R11, desc[UR4][R10.64] ;  /* 0x000000040a0b8981 */ /* 0x000ee2000c1e1900 */
[----:B----4-:R-:W-:-:S04]  /*08f0*/  @P1 FADD R5, R5, -R14 ;  /* 0x8000000e05051221 */ /* 0x010fc80000000000 */
[----:B------:R-:W-:Y:S01]  /*0900*/  @P1 FFMA R5, R5, R5, R12 ;  /* 0x0000000505051223 */ /* 0x000fe2000000000c */
[----:B--2---:R-:W-:-:S04]  /*0910*/  @P1 FADD R4, R7, -R4 ;  /* 0x8000000407041221 */ /* 0x004fc80000000000 */
[----:B------:R-:W-:Y:S01]  /*0920*/  @P1 FFMA R12, R4, R4, R5 ;  /* 0x00000004040c1223 */ /* 0x000fe20000000005 */
[----:B---3--:R-:W-:-:S04]  /*0930*/  @!P0 FADD R5, R18, -R11 ;  /* 0x8000000b12058221 */ /* 0x008fc80000000000 */
[----:B------:R-:W-:-:S07]  /*0940*/  @!P0 FFMA R12, R5, R5, R12 ;  /* 0x00000005050c8223 */ /* 0x000fce000000000c */
.L_x_12:
[----:B------:R-:W-:Y:S01]  /*0950*/  VIADD R0, R12, 0xf3000000 ;  /* 0xf30000000c007836 */ /* 0x000fe20000000000 */
[----:B------:R0:W1:Y:S01]  /*0960*/  MUFU.RSQ R5, R12 ;  /* 0x0000000c00057308 */ /* 0x0000620000001400 */
[----:B------:R-:W-:Y:S03]  /*0970*/  BSSY.RECONVERGENT B0, `(.L_x_16) ;  /* 0x000000b000007945 */ /* 0x000fe60003800200 */
[----:B------:R-:W-:-:S13]  /*0980*/  ISETP.GT.U32.AND P0, PT, R0, 0x727fffff, PT ;  /* 0x727fffff0000780c */ /* 0x000fda0003f04070 */
[----:B01----:R-:W-:Y:S05]  /*0990*/  @!P0 BRA `(.L_x_17) ;  /* 0x0000000000108947 */ /* 0x003fea0003800000 */
[----:B------:R-:W-:Y:S02]  /*09a0*/  MOV R0, R12 ;  /* 0x0000000c00007202 */ /* 0x000fe40000000f00 */
[----:B------:R-:W-:-:S07]  /*09b0*/  MOV R9, 0x9d0 ;  /* 0x000009d000097802 */ /* 0x000fce0000000f00 */
[----:B------:R-:W-:Y:S05]  /*09c0*/  CALL.REL.NOINC `($__internal_0_$__cuda_sm20_sqrt_rn_f32_slowpath) ;  /* 0x0000000000507944 */ /* 0x000fea0003c00000 */
[----:B------:R-:W-:Y:S05]  /*09d0*/  BRA `(.L_x_18) ;  /* 0x0000000000107947 */ /* 0x000fea0003800000 */
.L_x_17:
[C---:B------:R-:W-:Y:S01]  /*09e0*/  FMUL.FTZ R11, R5.reuse, R12 ;  /* 0x0000000c050b7220 */ /* 0x040fe20000410000 */
[----:B------:R-:W-:-:S03]  /*09f0*/  FMUL.FTZ R0, R5, 0.5 ;  /* 0x3f00000005007820 */ /* 0x000fc60000410000 */
[----:B------:R-:W-:-:S04]  /*0a00*/  FFMA R12, -R11, R11, R12 ;  /* 0x0000000b0b0c7223 */ /* 0x000fc8000000010c */
[----:B------:R-:W-:-:S07]  /*0a10*/  FFMA R11, R12, R0, R11 ;  /* 0x000000000c0b7223 */ /* 0x000fce000000000b */
.L_x_18:
[----:B------:R-:W-:Y:S05]  /*0a20*/  BSYNC.RECONVERGENT B0 ;  /* 0x0000000000007941 */ /* 0x000fea0003800200 */
.L_x_16:
[----:B------:R-:W0:Y:S01]  /*0a30*/  LDCU UR7, c[0x0][0x3a0] ;  /* 0x00007400ff0777ac */ /* 0x000e220008000800 */
[----:B------:R-:W1:Y:S01]  /*0a40*/  LDCU.128 UR8, c[0x0][0x390] ;  /* 0x00007200ff0877ac */ /* 0x000e620008000c00 */
[----:B0-----:R-:W-:Y:S02]  /*0a50*/  USHF.R.S32.HI UR6, URZ, 0x1f, UR7 ;  /* 0x0000001fff067899 */ /* 0x001fe40008011407 */
[----:B------:R-:W-:Y:S01]  /*0a60*/  IMAD.WIDE.U32 R6, R13, UR7, R2 ;  /* 0x000000070d067c25 */ /* 0x000fe2000f8e0002 */
[----:B-1----:R-:W-:-:S03]  /*0a70*/  LEA R8, P1, R2, UR8, 0x2 ;  /* 0x0000000802087c11 */ /* 0x002fc6000f8210ff */
[----:B------:R-:W-:Y:S01]  /*0a80*/  IMAD R5, R13, UR6, RZ ;  /* 0x000000060d057c24 */ /* 0x000fe2000f8e02ff */
[----:B------:R-:W-:Y:S02]  /*0a90*/  LEA R4, P0, R6, UR10, 0x3 ;  /* 0x0000000a06047c11 */ /* 0x000fe4000f8018ff */
[----:B------:R-:W-:Y:S01]  /*0aa0*/  LEA.HI.X R9, R2, UR9, R3, 0x2, P1 ;  /* 0x0000000902097c11 */ /* 0x000fe200088f1403 */
[----:B------:R-:W-:-:S05]  /*0ab0*/  IMAD.IADD R5, R7, 0x1, R5 ;  /* 0x0000000107057824 */ /* 0x000fca00078e0205 */
[----:B------:R-:W-:-:S05]  /*0ac0*/  LEA.HI.X R5, R6, UR11, R5, 0x3, P0 ;  /* 0x0000000b06057c11 */ /* 0x000fca00080f1c05 */
[----:B------:R-:W-:Y:S04]  /*0ad0*/  STG.E desc[UR4][R4.64], R11 ;  /* 0x0000000b04007986 */ /* 0x000fe8000c101904 */
[----:B------:R-:W2:Y:S04]  /*0ae0*/  LDG.E R9, desc[UR4][R8.64] ;  /* 0x0000000408097981 */ /* 0x000ea8000c1e1900 */
[----:B--2---:R-:W-:Y:S01]  /*0af0*/  STG.E desc[UR4][R4.64+0x4], R9 ;  /* 0x0000040904007986 */ /* 0x004fe2000c101904 */
[----:B------:R-:W-:Y:S05]  /*0b00*/  EXIT ;  /* 0x000000000000794d */ /* 0x000fea0003800000 */
        .weak           $__internal_0_$__cuda_sm20_sqrt_rn_f32_slowpath
        .type           $__internal_0_$__cuda_sm20_sqrt_rn_f32_slowpath,@function
        .size           $__internal_0_$__cuda_sm20_sqrt_rn_f32_slowpath,(.L_x_21 - $__internal_0_$__cuda_sm20_sqrt_rn_f32_slowpath)
$__internal_0_$__cuda_sm20_sqrt_rn_f32_slowpath:
[----:B------:R-:W-:-:S13]  /*0b10*/  LOP3.LUT P0, RZ, R0, 0x7fffffff, RZ, 0xc0, !PT ;  /* 0x7fffffff00ff7812 */ /* 0x000fda000780c0ff */
[----:B------:R-:W-:Y:S01]  /*0b20*/  @!P0 MOV R4, R0 ;  /* 0x0000000000048202 */ /* 0x000fe20000000f00 */
[----:B------:R-:W-:Y:S06]  /*0b30*/  @!P0 BRA `(.L_x_19) ;  /* 0x0000000000408947 */ /* 0x000fec0003800000 */
[----:B------:R-:W-:-:S13]  /*0b40*/  FSETP.GEU.FTZ.AND P0, PT, R0, RZ, PT ;  /* 0x000000ff0000720b */ /* 0x000fda0003f1e000 */
[----:B------:R-:W-:Y:S01]  /*0b50*/  @!P0 IMAD.MOV.U32 R4, RZ, RZ, 0x7fffffff ;  /* 0x7fffffffff048424 */ /* 0x000fe200078e00ff */
[----:B------:R-:W-:Y:S06]  /*0b60*/  @!P0 BRA `(.L_x_19) ;  /* 0x0000000000348947 */ /* 0x000fec0003800000 */
[----:B------:R-:W-:-:S13]  /*0b70*/  FSETP.GTU.FTZ.AND P0, PT, |R0|, +INF , PT ;  /* 0x7f8000000000780b */ /* 0x000fda0003f1c200 */
[----:B------:R-:W-:Y:S01]  /*0b80*/  @P0 FADD.FTZ R4, R0, 1 ;  /* 0x3f80000000040421 */ /* 0x000fe20000010000 */
[----:B------:R-:W-:Y:S06]  /*0b90*/  @P0 BRA `(.L_x_19) ;  /* 0x0000000000280947 */ /* 0x000fec0003800000 */
[----:B------:R-:W-:-:S13]  /*0ba0*/  FSETP.NEU.FTZ.AND P0, PT, |R0|, +INF , PT ;  /* 0x7f8000000000780b */ /* 0x000fda0003f1d200 */
[----:B------:R-:W-:-:S04]  /*0bb0*/  @P0 FFMA R5, R0, 1.84467440737095516160e+19, RZ ;  /* 0x5f80000000050823 */ /* 0x000fc800000000ff */
[----:B------:R-:W0:Y:S02]  /*0bc0*/  @P0 MUFU.RSQ R4, R5 ;  /* 0x0000000500040308 */ /* 0x000e240000001400 */
[----:B0-----:R-:W-:Y:S01]  /*0bd0*/  @P0 FMUL.FTZ R6, R5, R4 ;  /* 0x0000000405060220 */ /* 0x001fe20000410000 */
[----:B------:R-:W-:Y:S01]  /*0be0*/  @P0 FMUL.FTZ R8, R4, 0.5 ;  /* 0x3f00000004080820 */ /* 0x000fe20000410000 */
[----:B------:R-:W-:Y:S02]  /*0bf0*/  @!P0 MOV R4, R0 ;  /* 0x0000000000048202 */ /* 0x000fe40000000f00 */
[----:B------:R-:W-:-:S04]  /*0c00*/  @P0 FADD.FTZ R7, -R6, -RZ ;  /* 0x800000ff06070221 */ /* 0x000fc80000010100 */
[----:B------:R-:W-:-:S04]  /*0c10*/  @P0 FFMA R7, R6, R7, R5 ;  /* 0x0000000706070223 */ /* 0x000fc80000000005 */
[----:B------:R-:W-:-:S04]  /*0c20*/  @P0 FFMA R7, R7, R8, R6 ;  /* 0x0000000807070223 */ /* 0x000fc80000000006 */
[----:B------:R-:W-:-:S07]  /*0c30*/  @P0 FMUL.FTZ R4, R7, 2.3283064365386962891e-10 ;  /* 0x2f80000007040820 */ /* 0x000fce0000410000 */
.L_x_19:
[----:B------:R-:W-:Y:S01]  /*0c40*/  IMAD.MOV.U32 R11, RZ, RZ, R4 ;  /* 0x000000ffff0b7224 */ /* 0x000fe200078e0004 */
[----:B------:R-:W-:Y:S01]  /*0c50*/  MOV R4, R9 ;  /* 0x0000000900047202 */ /* 0x000fe20000000f00 */
[----:B------:R-:W-:-:S04]  /*0c60*/  IMAD.MOV.U32 R5, RZ, RZ, 0x0 ;  /* 0x00000000ff057424 */ /* 0x000fc800078e00ff */
[----:B------:R-:W-:Y:S05]  /*0c70*/  RET.REL.NODEC R4 `(_Z23compute_distances_batchPKfS0_PKiP9DistLabeliii) ;  /* 0xfffffff004e07950 */ /* 0x000fea0003c3ffff */
.L_x_20:
        /* <DEDUP_REMOVED lines=16> */
.L_x_21:


//--------------------- .nv.shared.reserved.0     --------------------------
	.section	.nv.shared.reserved.0,"aw",@nobits
	.weak		__nv_reservedSMEM_offset_0_alias
	.size		__nv_reservedSMEM_offset_0_alias, 0, 64
	.other		__nv_reservedSMEM_offset_0_alias,@"STO_CUDA_RESERVED_SHARED STV_DEFAULT"
__nv_reservedSMEM_offset_0_alias:
	.zero		0
	.zero		64


//--------------------- .nv.constant0._Z14vote_knn_batchP9DistLabeliiiPi --------------------------
	.section	.nv.constant0._Z14vote_knn_batchP9DistLabeliiiPi,"a",@progbits
	.sectionflags	@""
	.align	4
.nv.constant0._Z14vote_knn_batchP9DistLabeliiiPi:
	.zero		928


//--------------------- .nv.constant0._Z20quickselect_per_testP9DistLabeliii --------------------------
	.section	.nv.constant0._Z20quickselect_per_testP9DistLabeliii,"a",@progbits
	.sectionflags	@""
	.align	4
.nv.constant0._Z20quickselect_per_testP9DistLabeliii:
	.zero		916


//--------------------- .nv.constant0._Z23compute_distances_batchPKfS0_PKiP9DistLabeliii --------------------------
	.section	.nv.constant0._Z23compute_distances_batchPKfS0_PKiP9DistLabeliii,"a",@progbits
	.sectionflags	@""
	.align	4
.nv.constant0._Z23compute_distances_batchPKfS0_PKiP9DistLabeliii:
	.zero		940


//--------------------- SYMBOLS --------------------------

	.type		.nv.reservedSmem.offset0,@object
	.size		.nv.reservedSmem.offset0,0x4
